def attn_fwd(
    Q,
    K,
    V,
    Out,
    Lse,
    sm_scale,
    stride_qz,
    stride_qh,
    stride_qm,
    stride_qk,
    stride_kz,
    stride_kh,
    stride_kn,
    stride_kk,
    stride_vz,
    stride_vh,
    stride_vn,
    stride_vk,
    stride_oz,
    stride_oh,
    stride_om,
    stride_ok,
    seqlen_q,
    seqlen_k,
    BLOCK_M: tl.constexpr,
    BLOCK_N: tl.constexpr,
    HEAD_DIM: tl.constexpr,
    CAUSAL: tl.constexpr,
):
    start_m = tl.program_id(0)
    off_hz = tl.program_id(1)
    q_off = off_hz * stride_qh
    k_off = off_hz * stride_kh
    v_off = off_hz * stride_vh
    offs_m = start_m * BLOCK_M + tl.arange(0, BLOCK_M)
    offs_d = tl.arange(0, HEAD_DIM)
    offs_n = tl.arange(0, BLOCK_N)
    q_ptrs = Q + q_off + offs_m[:, None] * stride_qm + offs_d[None, :] * stride_qk
    k_ptrs = K + k_off + offs_d[:, None] * stride_kk + offs_n[None, :] * stride_kn
    v_ptrs = V + v_off + offs_n[:, None] * stride_vn + offs_d[None, :] * stride_vk
    m_i = tl.full([BLOCK_M], float("-inf"), dtype=tl.float32)
    l_i = tl.zeros([BLOCK_M], dtype=tl.float32) + 1.0
    acc = tl.zeros([BLOCK_M, HEAD_DIM], dtype=tl.float32)
    q = tl.load(q_ptrs)
    acc, l_i, m_i = _attn_fwd_inner(
        acc,
        l_i,
        m_i,
        q,
        k_ptrs,
        v_ptrs,
        sm_scale,
        stride_kn,
        stride_vn,
        start_m,
        seqlen_k,
        BLOCK_M,
        BLOCK_N,
        HEAD_DIM,
        CAUSAL,
    )
    acc = acc / l_i[:, None]
    lse = m_i + tl.math.log2(l_i) / 1.4426950408889634
    o_ptrs = (
        Out
        + off_hz * stride_oh
        + offs_m[:, None] * stride_om
        + offs_d[None, :] * stride_ok
    )
    tl.store(o_ptrs, acc.to(Out.dtype.element_ty))
    tl.store(Lse + off_hz * seqlen_q + offs_m, lse)

# config = {"BLOCK_M": 128, "BLOCK_N": 128, "HEAD_DIM": 64, "arch": "sm_90", "causal": true, "dtype": "bf16", "num_stages": 2, "num_warps": 8}
# arch = sm_90


// ===== COMPILED SASS (sm_90a) =====

	.target	sm_90a

	.elftype	@"ET_EXEC"


//--------------------- .note.nv.tkinfo           --------------------------
	.section	.note.nv.tkinfo,"",@"SHT_NOTE"
	.sectionflags	@"SHF_NOTE_NV_TKINFO"
	.tkinfo
        /*0018*/ 	.word	0x00000002
        /*0030*/ 	.string	""
        /*0030*/ 	.string	"ptxas"
        /*0030*/ 	.string	"Cuda compilation tools, release 13.0, V13.0.88"
        /*0030*/ 	.string	"Build cuda_13.0.r13.0/compiler.36424714_0"
        /*0030*/ 	.string	"-v  -suppress-debug-info  -lineinfo  -arch sm_90a "



//--------------------- .note.nv.cuinfo           --------------------------
	.section	.note.nv.cuinfo,"",@"SHT_NOTE"
	.sectionflags	@"SHF_NOTE_NV_CUINFO"
        /*0018*/ 	.short	0x0002
        /*001a*/ 	.short	0x005a
        /*001c*/ 	.short	0x0082
	.zero		2


//--------------------- .nv.info                  --------------------------
	.section	.nv.info,"",@"SHT_CUDA_INFO"
	.align	4


	//----- nvinfo : EIATTR_REGCOUNT
	.align		4
        /*0000*/ 	.byte	0x04, 0x2f
        /*0002*/ 	.short	(.L_2 - .L_1)
	.align		4
.L_1:
        /*0004*/ 	.word	index@(attn_fwd)
        /*0008*/ 	.word	0x000000ff


	//----- nvinfo : EIATTR_FRAME_SIZE
	.align		4
.L_2:
        /*000c*/ 	.byte	0x04, 0x11
        /*000e*/ 	.short	(.L_4 - .L_3)
	.align		4
.L_3:
        /*0010*/ 	.word	index@(attn_fwd)
        /*0014*/ 	.word	0x00000088


	//----- nvinfo : EIATTR_MIN_STACK_SIZE
	.align		4
.L_4:
        /*0018*/ 	.byte	0x04, 0x12
        /*001a*/ 	.short	(.L_6 - .L_5)
	.align		4
.L_5:
        /*001c*/ 	.word	index@(attn_fwd)
        /*0020*/ 	.word	0x00000088
.L_6:


//--------------------- .nv.compat                --------------------------
	.section	.nv.compat,"",@"SHT_CUDA_COMPAT_INFO"
	.align	4
        /*0000*/ 	.byte	0x02, 0x09, 0x01, 0x00, 0x02, 0x02, 0x04, 0x00, 0x02, 0x05, 0x05, 0x00, 0x03, 0x07, 0x01, 0x01
        /*0010*/ 	.byte	0x02, 0x03, 0x00, 0x00, 0x02, 0x06, 0x01, 0x00, 0x04, 0x0b, 0x08, 0x00, 0x00, 0x00, 0x00, 0x00
        /*0020*/ 	.byte	0x00, 0x00, 0x00, 0x00


//--------------------- .nv.info.attn_fwd         --------------------------
	.section	.nv.info.attn_fwd,"",@"SHT_CUDA_INFO"
	.sectionflags	@""
	.align	4


	//----- nvinfo : EIATTR_CUDA_API_VERSION
	.align		4
        /*0000*/ 	.byte	0x04, 0x37
        /*0002*/ 	.short	(.L_8 - .L_7)
.L_7:
        /*0004*/ 	.word	0x00000082


	//----- nvinfo : EIATTR_KPARAM_INFO
	.align		4
.L_8:
        /*0008*/ 	.byte	0x04, 0x17
        /*000a*/ 	.short	(.L_10 - .L_9)
.L_9:
        /*000c*/ 	.word	0x00000000
        /*0010*/ 	.short	0x0019
        /*0012*/ 	.short	0x0080
        /*0014*/ 	.byte	0x00, 0xf4, 0x21, 0x00


	//----- nvinfo : EIATTR_KPARAM_INFO
	.align		4
.L_10:
        /*0018*/ 	.byte	0x04, 0x17
        /*001a*/ 	.short	(.L_12 - .L_11)
.L_11:
        /*001c*/ 	.word	0x00000000
        /*0020*/ 	.short	0x0018
        /*0022*/ 	.short	0x0078
        /*0024*/ 	.byte	0x00, 0xf4, 0x21, 0x00


	//----- nvinfo : EIATTR_KPARAM_INFO
	.align		4
.L_12:
        /*0028*/ 	.byte	0x04, 0x17
        /*002a*/ 	.short	(.L_14 - .L_13)
.L_13:
        /*002c*/ 	.word	0x00000000
        /*0030*/ 	.short	0x0017
        /*0032*/ 	.short	0x0070
        /*0034*/ 	.byte	0x00, 0xf0, 0x11, 0x00


	//----- nvinfo : EIATTR_KPARAM_INFO
	.align		4
.L_14:
        /*0038*/ 	.byte	0x04, 0x17
        /*003a*/ 	.short	(.L_16 - .L_15)
.L_15:
        /*003c*/ 	.word	0x00000000
        /*0040*/ 	.short	0x0016
        /*0042*/ 	.short	0x006c
        /*0044*/ 	.byte	0x00, 0xf0, 0x11, 0x00


	//----- nvinfo : EIATTR_KPARAM_INFO
	.align		4
.L_16:
        /*0048*/ 	.byte	0x04, 0x17
        /*004a*/ 	.short	(.L_18 - .L_17)
.L_17:
        /*004c*/ 	.word	0x00000000
        /*0050*/ 	.short	0x0015
        /*0052*/ 	.short	0x0068
        /*0054*/ 	.byte	0x00, 0xf0, 0x11, 0x00


	//----- nvinfo : EIATTR_KPARAM_INFO
	.align		4
.L_18:
        /*0058*/ 	.byte	0x04, 0x17
        /*005a*/ 	.short	(.L_20 - .L_19)
.L_19:
        /*005c*/ 	.word	0x00000000
        /*0060*/ 	.short	0x0014
        /*0062*/ 	.short	0x0064
        /*0064*/ 	.byte	0x00, 0xf0, 0x11, 0x00


	//----- nvinfo : EIATTR_KPARAM_INFO
	.align		4
.L_20:
        /*0068*/ 	.byte	0x04, 0x17
        /*006a*/ 	.short	(.L_22 - .L_21)
.L_21:
        /*006c*/ 	.word	0x00000000
        /*0070*/ 	.short	0x0013
        /*0072*/ 	.short	0x0060
        /*0074*/ 	.byte	0x00, 0xf0, 0x11, 0x00


	//----- nvinfo : EIATTR_KPARAM_INFO
	.align		4
.L_22:
        /*0078*/ 	.byte	0x04, 0x17
        /*007a*/ 	.short	(.L_24 - .L_23)
.L_23:
        /*007c*/ 	.word	0x00000000
        /*0080*/ 	.short	0x0012
        /*0082*/ 	.short	0x005c
        /*0084*/ 	.byte	0x00, 0xf0, 0x11, 0x00


	//----- nvinfo : EIATTR_KPARAM_INFO
	.align		4
.L_24:
        /*0088*/ 	.byte	0x04, 0x17
        /*008a*/ 	.short	(.L_26 - .L_25)
.L_25:
        /*008c*/ 	.word	0x00000000
        /*0090*/ 	.short	0x0011
        /*0092*/ 	.short	0x0058
        /*0094*/ 	.byte	0x00, 0xf0, 0x11, 0x00


	//----- nvinfo : EIATTR_KPARAM_INFO
	.align		4
.L_26:
        /*0098*/ 	.byte	0x04, 0x17
        /*009a*/ 	.short	(.L_28 - .L_27)
.L_27:
        /*009c*/ 	.word	0x00000000
        /*00a0*/ 	.short	0x0010
        /*00a2*/ 	.short	0x0054
        /*00a4*/ 	.byte	0x00, 0xf0, 0x11, 0x00


	//----- nvinfo : EIATTR_KPARAM_INFO
	.align		4
.L_28:
        /*00a8*/ 	.byte	0x04, 0x17
        /*00aa*/ 	.short	(.L_30 - .L_29)
.L_29:
        /*00ac*/ 	.word	0x00000000
        /*00b0*/ 	.short	0x000f
        /*00b2*/ 	.short	0x0050
        /*00b4*/ 	.byte	0x00, 0xf0, 0x11, 0x00


	//----- nvinfo : EIATTR_KPARAM_INFO
	.align		4
.L_30:
        /*00b8*/ 	.byte	0x04, 0x17
        /*00ba*/ 	.short	(.L_32 - .L_31)
.L_31:
        /*00bc*/ 	.word	0x00000000
        /*00c0*/ 	.short	0x000e
        /*00c2*/ 	.short	0x004c
        /*00c4*/ 	.byte	0x00, 0xf0, 0x11, 0x00


	//----- nvinfo : EIATTR_KPARAM_INFO
	.align		4
.L_32:
        /*00c8*/ 	.byte	0x04, 0x17
        /*00ca*/ 	.short	(.L_34 - .L_33)
.L_33:
        /*00cc*/ 	.word	0x00000000
        /*00d0*/ 	.short	0x000d
        /*00d2*/ 	.short	0x0048
        /*00d4*/ 	.byte	0x00, 0xf0, 0x11, 0x00


	//----- nvinfo : EIATTR_KPARAM_INFO
	.align		4
.L_34:
        /*00d8*/ 	.byte	0x04, 0x17
        /*00da*/ 	.short	(.L_36 - .L_35)
.L_35:
        /*00dc*/ 	.word	0x00000000
        /*00e0*/ 	.short	0x000c
        /*00e2*/ 	.short	0x0044
        /*00e4*/ 	.byte	0x00, 0xf0, 0x11, 0x00


	//----- nvinfo : EIATTR_KPARAM_INFO
	.align		4
.L_36:
        /*00e8*/ 	.byte	0x04, 0x17
        /*00ea*/ 	.short	(.L_38 - .L_37)
.L_37:
        /*00ec*/ 	.word	0x00000000
        /*00f0*/ 	.short	0x000b
        /*00f2*/ 	.short	0x0040
        /*00f4*/ 	.byte	0x00, 0xf0, 0x11, 0x00


	//----- nvinfo : EIATTR_KPARAM_INFO
	.align		4
.L_38:
        /*00f8*/ 	.byte	0x04, 0x17
        /*00fa*/ 	.short	(.L_40 - .L_39)
.L_39:
        /*00fc*/ 	.word	0x00000000
        /*0100*/ 	.short	0x000a
        /*0102*/ 	.short	0x003c
        /*0104*/ 	.byte	0x00, 0xf0, 0x11, 0x00


	//----- nvinfo : EIATTR_KPARAM_INFO
	.align		4
.L_40:
        /*0108*/ 	.byte	0x04, 0x17
        /*010a*/ 	.short	(.L_42 - .L_41)
.L_41:
        /*010c*/ 	.word	0x00000000
        /*0110*/ 	.short	0x0009
        /*0112*/ 	.short	0x0038
        /*0114*/ 	.byte	0x00, 0xf0, 0x11, 0x00


	//----- nvinfo : EIATTR_KPARAM_INFO
	.align		4
.L_42:
        /*0118*/ 	.byte	0x04, 0x17
        /*011a*/ 	.short	(.L_44 - .L_43)
.L_43:
        /*011c*/ 	.word	0x00000000
        /*0120*/ 	.short	0x0008
        /*0122*/ 	.short	0x0034
        /*0124*/ 	.byte	0x00, 0xf0, 0x11, 0x00


	//----- nvinfo : EIATTR_KPARAM_INFO
	.align		4
.L_44:
        /*0128*/ 	.byte	0x04, 0x17
        /*012a*/ 	.short	(.L_46 - .L_45)
.L_45:
        /*012c*/ 	.word	0x00000000
        /*0130*/ 	.short	0x0007
        /*0132*/ 	.short	0x0030
        /*0134*/ 	.byte	0x00, 0xf0, 0x11, 0x00


	//----- nvinfo : EIATTR_KPARAM_INFO
	.align		4
.L_46:
        /*0138*/ 	.byte	0x04, 0x17
        /*013a*/ 	.short	(.L_48 - .L_47)
.L_47:
        /*013c*/ 	.word	0x00000000
        /*0140*/ 	.short	0x0006
        /*0142*/ 	.short	0x002c
        /*0144*/ 	.byte	0x00, 0xf0, 0x11, 0x00


	//----- nvinfo : EIATTR_KPARAM_INFO
	.align		4
.L_48:
        /*0148*/ 	.byte	0x04, 0x17
        /*014a*/ 	.short	(.L_50 - .L_49)
.L_49:
        /*014c*/ 	.word	0x00000000
        /*0150*/ 	.short	0x0005
        /*0152*/ 	.short	0x0028
        /*0154*/ 	.byte	0x00, 0xf0, 0x11, 0x00


	//----- nvinfo : EIATTR_KPARAM_INFO
	.align		4
.L_50:
        /*0158*/ 	.byte	0x04, 0x17
        /*015a*/ 	.short	(.L_52 - .L_51)
.L_51:
        /*015c*/ 	.word	0x00000000
        /*0160*/ 	.short	0x0004
        /*0162*/ 	.short	0x0020
        /*0164*/ 	.byte	0x00, 0xf4, 0x21, 0x00


	//----- nvinfo : EIATTR_KPARAM_INFO
	.align		4
.L_52:
        /*0168*/ 	.byte	0x04, 0x17
        /*016a*/ 	.short	(.L_54 - .L_53)
.L_53:
        /*016c*/ 	.word	0x00000000
        /*0170*/ 	.short	0x0003
        /*0172*/ 	.short	0x0018
        /*0174*/ 	.byte	0x00, 0xf4, 0x21, 0x00


	//----- nvinfo : EIATTR_KPARAM_INFO
	.align		4
.L_54:
        /*0178*/ 	.byte	0x04, 0x17
        /*017a*/ 	.short	(.L_56 - .L_55)
.L_55:
        /*017c*/ 	.word	0x00000000
        /*0180*/ 	.short	0x0002
        /*0182*/ 	.short	0x0010
        /*0184*/ 	.byte	0x00, 0xf4, 0x21, 0x00


	//----- nvinfo : EIATTR_KPARAM_INFO
	.align		4
.L_56:
        /*0188*/ 	.byte	0x04, 0x17
        /*018a*/ 	.short	(.L_58 - .L_57)
.L_57:
        /*018c*/ 	.word	0x00000000
        /*0190*/ 	.short	0x0001
        /*0192*/ 	.short	0x0008
        /*0194*/ 	.byte	0x00, 0xf4, 0x21, 0x00


	//----- nvinfo : EIATTR_KPARAM_INFO
	.align		4
.L_58:
        /*0198*/ 	.byte	0x04, 0x17
        /*019a*/ 	.short	(.L_60 - .L_59)
.L_59:
        /*019c*/ 	.word	0x00000000
        /*01a0*/ 	.short	0x0000
        /*01a2*/ 	.short	0x0000
        /*01a4*/ 	.byte	0x00, 0xf4, 0x21, 0x00


	//----- nvinfo : EIATTR_SPARSE_MMA_MASK
	.align		4
.L_60:
        /*01a8*/ 	.byte	0x03, 0x50
        /*01aa*/ 	.short	0x0000


	//----- nvinfo : EIATTR_MAXREG_COUNT
	.align		4
        /*01ac*/ 	.byte	0x03, 0x1b
        /*01ae*/ 	.short	0x00ff


	//----- nvinfo : EIATTR_NUM_BARRIERS
	.align		4
        /*01b0*/ 	.byte	0x02, 0x4c
        /*01b2*/ 	.byte	0x01
	.zero		1


	//----- nvinfo : EIATTR_ANNOTATIONS
	.align		4
        /*01b4*/ 	.byte	0x04, 0x55
        /*01b6*/ 	.short	(.L_62 - .L_61)


	//   ....[0]....
.L_61:
        /*01b8*/ 	.word	0x00000001
        /*01bc*/ 	.byte	0x00, 0x11, 0x00, 0x00, 0x01, 0x00, 0x00, 0x00, 0x40, 0x11, 0x00, 0x00, 0x01, 0x00, 0x00, 0x00
        /* <DEDUP_REMOVED lines=15> */
        /*02bc*/ 	.byte	0x20, 0x20, 0x00, 0x00, 0x01, 0x00, 0x00, 0x00, 0x50, 0x20, 0x00, 0x00


	//----- nvinfo : EIATTR_MERCURY_ISA_VERSION
	.align		4
.L_62:
        /*02c8*/ 	.byte	0x03, 0x5f
        /*02ca*/ 	.short	0x0101


	//----- nvinfo : EIATTR_COOP_GROUP_MASK_REGIDS
	.align		4
        /*02cc*/ 	.byte	0x04, 0x29
        /*02ce*/ 	.short	(.L_64 - .L_63)


	//   ....[0]....
.L_63:
        /*02d0*/ 	.word	0xffffffff


	//   ....[1]....
        /*02d4*/ 	.word	0xffffffff


	//   ....[2]....
        /*02d8*/ 	.word	0xffffffff


	//   ....[3]....
        /*02dc*/ 	.word	0xffffffff


	//   ....[4]....
        /*02e0*/ 	.word	0xffffffff


	//   ....[5]....
        /*02e4*/ 	.word	0xffffffff


	//   ....[6]....
        /*02e8*/ 	.word	0xffffffff


	//   ....[7]....
        /*02ec*/ 	.word	0xffffffff


	//----- nvinfo : EIATTR_COOP_GROUP_INSTR_OFFSETS
	.align		4
.L_64:
        /*02f0*/ 	.byte	0x04, 0x28
        /*02f2*/ 	.short	(.L_66 - .L_65)


	//   ....[0]....
.L_65:
        /*02f4*/ 	.word	0x00004040


	//   ....[1]....
        /*02f8*/ 	.word	0x00004180


	//   ....[2]....
        /*02fc*/ 	.word	0x00004950


	//   ....[3]....
        /*0300*/ 	.word	0x00004a50


	//   ....[4]....
        /*0304*/ 	.word	0x00005f00


	//   ....[5]....
        /*0308*/ 	.word	0x00005f20


	//   ....[6]....
        /*030c*/ 	.word	0x00005f70


	//   ....[7]....
        /*0310*/ 	.word	0x00005fa0


	//----- nvinfo : EIATTR_EXIT_INSTR_OFFSETS
	.align		4
.L_66:
        /*0314*/ 	.byte	0x04, 0x1c
        /*0316*/ 	.short	(.L_68 - .L_67)


	//   ....[0]....
.L_67:
        /*0318*/ 	.word	0x00007ac0


	//   ....[1]....
        /*031c*/ 	.word	0x00007af0


	//----- nvinfo : EIATTR_REQNTID
	.align		4
.L_68:
        /*0320*/ 	.byte	0x04, 0x10
        /*0322*/ 	.short	(.L_70 - .L_69)
.L_69:
        /*0324*/ 	.word	0x00000100
        /*0328*/ 	.word	0x00000001
        /*032c*/ 	.word	0x00000001


	//----- nvinfo : EIATTR_CBANK_PARAM_SIZE
	.align		4
.L_70:
        /*0330*/ 	.byte	0x03, 0x19
        /*0332*/ 	.short	0x0088


	//----- nvinfo : EIATTR_PARAM_CBANK
	.align		4
        /*0334*/ 	.byte	0x04, 0x0a
        /*0336*/ 	.short	(.L_72 - .L_71)
	.align		4
.L_71:
        /*0338*/ 	.word	index@(.nv.constant0.attn_fwd)
        /*033c*/ 	.short	0x0210
        /*033e*/ 	.short	0x0088


	//----- nvinfo : EIATTR_SW_WAR
	.align		4
.L_72:
        /*0340*/ 	.byte	0x04, 0x36
        /*0342*/ 	.short	(.L_74 - .L_73)
.L_73:
        /*0344*/ 	.word	0x00000008
.L_74:


//--------------------- .nv.callgraph             --------------------------
	.section	.nv.callgraph,"",@"SHT_CUDA_CALLGRAPH"
	.align	4
	.sectionentsize	8
	.align		4
        /*0000*/ 	.word	0x00000000
	.align		4
        /*0004*/ 	.word	0xffffffff
	.align		4
        /*0008*/ 	.word	0x00000000
	.align		4
        /*000c*/ 	.word	0xfffffffe
	.align		4
        /*0010*/ 	.word	0x00000000
	.align		4
        /*0014*/ 	.word	0xfffffffd
	.align		4
        /*0018*/ 	.word	0x00000000
	.align		4
        /*001c*/ 	.word	0xfffffffc


//--------------------- .nv.constant4             --------------------------
	.section	.nv.constant4,"a",@progbits
	.align	8
	.align		8
.nv.constant4:
        /*0000*/ 	.dword	_$_str


//--------------------- .text.attn_fwd            --------------------------
	.section	.text.attn_fwd,"ax",@progbits
	.align	128
        .global         attn_fwd
        .type           attn_fwd,@function
        .size           attn_fwd,(.L_x_3 - attn_fwd)
        .other          attn_fwd,@"STO_CUDA_ENTRY STV_DEFAULT"
attn_fwd:
.text.attn_fwd:
[----:B------:R-:W0:Y:S01]  /*0000*/  LDC R1, c[0x0][0x28] ;  /* 0x00000a00ff017b82 */ /* 0x000e220000000800 */
[----:B------:R-:W1:Y:S07]  /*0010*/  S2R R17, SR_CTAID.X ;  /* 0x0000000000117919 */ /* 0x000e6e0000002500 */
[----:B------:R-:W2:Y:S01]  /*0020*/  S2UR UR7, SR_CTAID.Y ;  /* 0x00000000000779c3 */ /* 0x000ea20000002600 */
[----:B------:R-:W-:Y:S01]  /*0030*/  ULDC.64 UR4, c[0x0][0x240] ;  /* 0x0000900000047ab9 */ /* 0x000fe20000000a00 */
[----:B------:R-:W-:Y:S01]  /*0040*/  ULDC.64 UR28, c[0x0][0x208] ;  /* 0x00008200001c7ab9 */ /* 0x000fe20000000a00 */
[----:B------:R-:W3:Y:S01]  /*0050*/  S2R R252, SR_TID.X ;  /* 0x0000000000fc7919 */ /* 0x000ee20000002100 */
[----:B0-----:R-:W-:-:S04]  /*0060*/  VIADD R1, R1, 0xffffff78 ;  /* 0xffffff7801017836 */ /* 0x001fc80000000000 */
[----:B------:R-:W0:Y:S08]  /*0070*/  LDC R51, c[0x0][0x248] ;  /* 0x00009200ff337b82 */ /* 0x000e300000000800 */
[----:B------:R-:W4:Y:S01]  /*0080*/  LDC.64 R48, c[0x0][0x210] ;  /* 0x00008400ff307b82 */ /* 0x000f220000000a00 */
[----:B--2---:R-:W-:-:S04]  /*0090*/  UIMAD UR4, UR7, UR4, URZ ;  /* 0x00000004070472a4 */ /* 0x004fc8000f8e023f */
[----:B------:R-:W-:Y:S01]  /*00a0*/  USHF.L.U32 UR6, UR4, 0x1, URZ ;  /* 0x0000000104067899 */ /* 0x000fe2000800063f */
[----:B-1----:R-:W-:Y:S01]  /*00b0*/  IMAD.SHL.U32 R17, R17, 0x80, RZ ;  /* 0x0000008011117824 */ /* 0x002fe200078e00ff */
[----:B---3--:R-:W-:-:S04]  /*00c0*/  SHF.R.U32.HI R16, RZ, 0x7, R252 ;  /* 0x00000007ff107819 */ /* 0x008fc800000116fc */
[----:B------:R-:W-:Y:S02]  /*00d0*/  LOP3.LUT R0, R17, 0x7f, R252, 0xf8, !PT ;  /* 0x0000007f11007812 */ /* 0x000fe400078ef8fc */
[----:B------:R-:W-:-:S03]  /*00e0*/  SGXT.U32 R16, R16, 0x1 ;  /* 0x000000011010781a */ /* 0x000fc60000000000 */
[----:B------:R-:W-:Y:S01]  /*00f0*/  IMAD R0, R0, UR5, RZ ;  /* 0x0000000500007c24 */ /* 0x000fe2000f8e02ff */
[----:B------:R-:W-:Y:S01]  /*0100*/  UIMAD.WIDE UR4, UR4, 0x2, URZ ;  /* 0x00000002040478a5 */ /* 0x000fe2000f8e023f */
[----:B0-----:R-:W-:Y:S02]  /*0110*/  IMAD R5, R16, R51, RZ ;  /* 0x0000003310057224 */ /* 0x001fe400078e02ff */
[C---:B------:R-:W-:Y:S02]  /*0120*/  IMAD.SHL.U32 R3, R0.reuse, 0x2, RZ ;  /* 0x0000000200037824 */ /* 0x040fe400078e00ff */
[----:B------:R-:W-:-:S03]  /*0130*/  IMAD.HI R0, R0, 0x2, RZ ;  /* 0x0000000200007827 */ /* 0x000fc600078e02ff */
[----:B----4-:R-:W-:Y:S01]  /*0140*/  IADD3 R47, P0, P1, R3, UR6, R48 ;  /* 0x00000006032f7c10 */ /* 0x010fe2000f91e030 */
[----:B------:R-:W-:-:S03]  /*0150*/  IMAD R7, R51, 0x2, R5 ;  /* 0x0000000233077824 */ /* 0x000fc600078e0205 */
[----:B------:R-:W-:Y:S01]  /*0160*/  IADD3.X R49, R0, UR5, R49, P0, P1 ;  /* 0x0000000500317c10 */ /* 0x000fe200087e2431 */
[----:B------:R-:W-:Y:S01]  /*0170*/  IMAD R0, R51, 0x2, R7 ;  /* 0x0000000233007824 */ /* 0x000fe200078e0207 */
[-C--:B------:R-:W-:Y:S02]  /*0180*/  LEA R2, P0, R5, R47.reuse, 0x1 ;  /* 0x0000002f05027211 */ /* 0x080fe400078008ff */
[----:B------:R-:W-:Y:S01]  /*0190*/  LEA R4, P1, R7, R47, 0x1 ;  /* 0x0000002f07047211 */ /* 0x000fe200078208ff */
[----:B------:R-:W-:Y:S01]  /*01a0*/  IMAD R9, R51, 0x2, R0 ;  /* 0x0000000233097824 */ /* 0x000fe200078e0200 */
[----:B------:R-:W-:Y:S02]  /*01b0*/  LEA.HI.X.SX32 R3, R5, R49, 0x1, P0 ;  /* 0x0000003105037211 */ /* 0x000fe400000f0eff */
[C---:B------:R-:W-:Y:S02]  /*01c0*/  LEA R6, P0, R0.reuse, R47, 0x1 ;  /* 0x0000002f00067211 */ /* 0x040fe400078008ff */
[-C--:B------:R-:W-:Y:S01]  /*01d0*/  LEA.HI.X.SX32 R5, R7, R49.reuse, 0x1, P1 ;  /* 0x0000003107057211 */ /* 0x080fe200008f0eff */
[----:B------:R-:W2:Y:S01]  /*01e0*/  LDG.E.U16 R21, desc[UR28][R2.64] ;  /* 0x0000001c02157981 */ /* 0x000ea2000c1e1500 */
[----:B------:R-:W-:Y:S01]  /*01f0*/  LEA.HI.X.SX32 R7, R0, R49, 0x1, P0 ;  /* 0x0000003100077211 */ /* 0x000fe200000f0eff */
[----:B------:R-:W-:Y:S01]  /*0200*/  IMAD R0, R51, 0x2, R9 ;  /* 0x0000000233007824 */ /* 0x000fe200078e0209 */
[-C--:B------:R-:W-:Y:S01]  /*0210*/  LEA R8, P0, R9, R47.reuse, 0x1 ;  /* 0x0000002f09087211 */ /* 0x080fe200078008ff */
[----:B------:R0:W3:Y:S02]  /*0220*/  LDG.E.U16 R22, desc[UR28][R4.64] ;  /* 0x0000001c04167981 */ /* 0x0000e4000c1e1500 */
[----:B------:R-:W-:Y:S01]  /*0230*/  IMAD R13, R51, 0x2, R0 ;  /* 0x00000002330d7824 */ /* 0x000fe200078e0200 */
[----:B------:R-:W-:Y:S01]  /*0240*/  LEA R10, P1, R0, R47, 0x1 ;  /* 0x0000002f000a7211 */ /* 0x000fe200078208ff */
[----:B------:R1:W4:Y:S01]  /*0250*/  LDG.E.U16 R23, desc[UR28][R6.64] ;  /* 0x0000001c06177981 */ /* 0x000322000c1e1500 */
[----:B------:R-:W-:-:S02]  /*0260*/  LEA.HI.X.SX32 R9, R9, R49, 0x1, P0 ;  /* 0x0000003109097211 */ /* 0x000fc400000f0eff */
[----:B------:R-:W-:Y:S01]  /*0270*/  LEA.HI.X.SX32 R11, R0, R49, 0x1, P1 ;  /* 0x00000031000b7211 */ /* 0x000fe200008f0eff */
[----:B------:R-:W-:Y:S01]  /*0280*/  IMAD R0, R51, 0x2, R13 ;  /* 0x0000000233007824 */ /* 0x000fe200078e020d */
[C---:B------:R-:W-:Y:S01]  /*0290*/  LEA R12, P0, R13.reuse, R47, 0x1 ;  /* 0x0000002f0d0c7211 */ /* 0x040fe200078008ff */
[----:B------:R5:W4:Y:S03]  /*02a0*/  LDG.E.U16 R24, desc[UR28][R8.64] ;  /* 0x0000001c08187981 */ /* 0x000b26000c1e1500 */
[----:B------:R-:W-:Y:S01]  /*02b0*/  LEA.HI.X.SX32 R13, R13, R49, 0x1, P0 ;  /* 0x000000310d0d7211 */ /* 0x000fe200000f0eff */
[C---:B0-----:R-:W-:Y:S01]  /*02c0*/  IMAD R5, R51.reuse, 0x2, R0 ;  /* 0x0000000233057824 */ /* 0x041fe200078e0200 */
[C---:B------:R-:W-:Y:S01]  /*02d0*/  LEA R2, P0, R0.reuse, R47, 0x1 ;  /* 0x0000002f00027211 */ /* 0x040fe200078008ff */
[----:B------:R-:W3:Y:S03]  /*02e0*/  LDG.E.U16 R25, desc[UR28][R10.64] ;  /* 0x0000001c0a197981 */ /* 0x000ee6000c1e1500 */
[----:B------:R-:W-:Y:S01]  /*02f0*/  LEA.HI.X.SX32 R3, R0, R49, 0x1, P0 ;  /* 0x0000003100037211 */ /* 0x000fe200000f0eff */
[----:B------:R-:W-:Y:S01]  /*0300*/  IMAD R0, R51, 0x2, R5 ;  /* 0x0000000233007824 */ /* 0x000fe200078e0205 */
[-C--:B------:R-:W-:Y:S01]  /*0310*/  LEA R4, P0, R5, R47.reuse, 0x1 ;  /* 0x0000002f05047211 */ /* 0x080fe200078008ff */
[----:B------:R0:W4:Y:S02]  /*0320*/  LDG.E.U16 R26, desc[UR28][R12.64] ;  /* 0x0000001c0c1a7981 */ /* 0x000124000c1e1500 */
[----:B------:R-:W-:Y:S01]  /*0330*/  IMAD R14, R51, 0x2, R0 ;  /* 0x00000002330e7824 */ /* 0x000fe200078e0200 */
[----:B-1----:R-:W-:Y:S01]  /*0340*/  LEA R6, P1, R0, R47, 0x1 ;  /* 0x0000002f00067211 */ /* 0x002fe200078208ff */
[----:B------:R1:W4:Y:S01]  /*0350*/  LDG.E.U16 R27, desc[UR28][R2.64] ;  /* 0x0000001c021b7981 */ /* 0x000322000c1e1500 */
[----:B------:R-:W-:-:S02]  /*0360*/  LEA.HI.X.SX32 R5, R5, R49, 0x1, P0 ;  /* 0x0000003105057211 */ /* 0x000fc400000f0eff */
[----:B------:R-:W-:Y:S01]  /*0370*/  LEA.HI.X.SX32 R7, R0, R49, 0x1, P1 ;  /* 0x0000003100077211 */ /* 0x000fe200008f0eff */
[C---:B------:R-:W-:Y:S01]  /*0380*/  IMAD R0, R51.reuse, 0x2, R14 ;  /* 0x0000000233007824 */ /* 0x040fe200078e020e */
[C---:B-----5:R-:W-:Y:S01]  /*0390*/  LEA R8, P0, R14.reuse, R47, 0x1 ;  /* 0x0000002f0e087211 */ /* 0x060fe200078008ff */
[----:B------:R5:W4:Y:S03]  /*03a0*/  LDG.E.U16 R28, desc[UR28][R4.64] ;  /* 0x0000001c041c7981 */ /* 0x000b26000c1e1500 */
[----:B------:R-:W-:Y:S01]  /*03b0*/  LEA.HI.X.SX32 R9, R14, R49, 0x1, P0 ;  /* 0x000000310e097211 */ /* 0x000fe200000f0eff */
[C---:B0-----:R-:W-:Y:S01]  /*03c0*/  IMAD R13, R51.reuse, 0x2, R0 ;  /* 0x00000002330d7824 */ /* 0x041fe200078e0200 */
[C---:B------:R-:W-:Y:S01]  /*03d0*/  LEA R10, P0, R0.reuse, R47, 0x1 ;  /* 0x0000002f000a7211 */ /* 0x040fe200078008ff */
[----:B------:R-:W4:Y:S03]  /*03e0*/  LDG.E.U16 R29, desc[UR28][R6.64] ;  /* 0x0000001c061d7981 */ /* 0x000f26000c1e1500 */
[----:B------:R-:W-:Y:S01]  /*03f0*/  LEA.HI.X.SX32 R11, R0, R49, 0x1, P0 ;  /* 0x00000031000b7211 */ /* 0x000fe200000f0eff */
[----:B------:R-:W-:Y:S01]  /*0400*/  IMAD R0, R51, 0x2, R13 ;  /* 0x0000000233007824 */ /* 0x000fe200078e020d */
[-C--:B-1----:R-:W-:Y:S01]  /*0410*/  LEA R2, P0, R13, R47.reuse, 0x1 ;  /* 0x0000002f0d027211 */ /* 0x082fe200078008ff */
[----:B------:R0:W4:Y:S02]  /*0420*/  LDG.E.U16 R30, desc[UR28][R8.64] ;  /* 0x0000001c081e7981 */ /* 0x000124000c1e1500 */
[----:B------:R-:W-:Y:S01]  /*0430*/  IMAD R14, R51, 0x2, R0 ;  /* 0x00000002330e7824 */ /* 0x000fe200078e0200 */
[----:B------:R-:W-:Y:S01]  /*0440*/  LEA R12, P1, R0, R47, 0x1 ;  /* 0x0000002f000c7211 */ /* 0x000fe200078208ff */
[----:B------:R-:W4:Y:S01]  /*0450*/  LDG.E.U16 R31, desc[UR28][R10.64] ;  /* 0x0000001c0a1f7981 */ /* 0x000f22000c1e1500 */
[----:B------:R-:W-:-:S02]  /*0460*/  LEA.HI.X.SX32 R3, R13, R49, 0x1, P0 ;  /* 0x000000310d037211 */ /* 0x000fc400000f0eff */
[----:B------:R-:W-:Y:S01]  /*0470*/  LEA.HI.X.SX32 R13, R0, R49, 0x1, P1 ;  /* 0x00000031000d7211 */ /* 0x000fe200008f0eff */
[C---:B------:R-:W-:Y:S01]  /*0480*/  IMAD R0, R51.reuse, 0x2, R14 ;  /* 0x0000000233007824 */ /* 0x040fe200078e020e */
[C---:B-----5:R-:W-:Y:S01]  /*0490*/  LEA R4, P0, R14.reuse, R47, 0x1 ;  /* 0x0000002f0e047211 */ /* 0x060fe200078008ff */
[----:B------:R1:W5:Y:S02]  /*04a0*/  LDG.E.U16 R32, desc[UR28][R2.64] ;  /* 0x0000001c02207981 */ /* 0x000364000c1e1500 */
[C---:B0-----:R-:W-:Y:S01]  /*04b0*/  IMAD R9, R51.reuse, 0x2, R0 ;  /* 0x0000000233097824 */ /* 0x041fe200078e0200 */
[----:B------:R-:W-:Y:S01]  /*04c0*/  LEA.HI.X.SX32 R5, R14, R49, 0x1, P0 ;  /* 0x000000310e057211 */ /* 0x000fe200000f0eff */
[----:B------:R0:W5:Y:S01]  /*04d0*/  LDG.E.U16 R33, desc[UR28][R12.64] ;  /* 0x0000001c0c217981 */ /* 0x000162000c1e1500 */
[C---:B------:R-:W-:Y:S01]  /*04e0*/  LEA R6, P0, R0.reuse, R47, 0x1 ;  /* 0x0000002f00067211 */ /* 0x040fe200078008ff */
[C---:B------:R-:W-:Y:S02]  /*04f0*/  IMAD R14, R51.reuse, 0x2, R9 ;  /* 0x00000002330e7824 */ /* 0x040fe400078e0209 */
[----:B------:R0:W5:Y:S01]  /*0500*/  LDG.E.U16 R34, desc[UR28][R4.64] ;  /* 0x0000001c04227981 */ /* 0x000162000c1e1500 */
[----:B------:R-:W-:Y:S01]  /*0510*/  LEA.HI.X.SX32 R7, R0, R49, 0x1, P0 ;  /* 0x0000003100077211 */ /* 0x000fe200000f0eff */
[----:B------:R-:W-:Y:S01]  /*0520*/  IMAD R0, R51, 0x2, R14 ;  /* 0x0000000233007824 */ /* 0x000fe200078e020e */
[----:B------:R-:W-:-:S03]  /*0530*/  LEA R8, P0, R9, R47, 0x1 ;  /* 0x0000002f09087211 */ /* 0x000fc600078008ff */
[----:B------:R-:W-:Y:S01]  /*0540*/  IMAD R15, R51, 0x2, R0 ;  /* 0x00000002330f7824 */ /* 0x000fe200078e0200 */
[----:B------:R-:W-:Y:S01]  /*0550*/  LEA.HI.X.SX32 R9, R9, R49, 0x1, P0 ;  /* 0x0000003109097211 */ /* 0x000fe200000f0eff */
[----:B------:R0:W5:Y:S02]  /*0560*/  LDG.E.U16 R35, desc[UR28][R6.64] ;  /* 0x0000001c06237981 */ /* 0x000164000c1e1500 */
[C---:B------:R-:W-:Y:S01]  /*0570*/  IMAD R18, R51.reuse, 0x2, R15 ;  /* 0x0000000233127824 */ /* 0x040fe200078e020f */
[-C--:B-1----:R-:W-:Y:S01]  /*0580*/  LEA R2, P0, R0, R47.reuse, 0x1 ;  /* 0x0000002f00027211 */ /* 0x082fe200078008ff */
[----:B------:R-:W5:Y:S02]  /*0590*/  LDG.E.U16 R36, desc[UR28][R8.64] ;  /* 0x0000001c08247981 */ /* 0x000f64000c1e1500 */
[C---:B0-----:R-:W-:Y:S01]  /*05a0*/  IMAD R13, R51.reuse, 0x2, R18 ;  /* 0x00000002330d7824 */ /* 0x041fe200078e0212 */
[----:B------:R-:W-:Y:S02]  /*05b0*/  LEA R10, P1, R14, R47, 0x1 ;  /* 0x0000002f0e0a7211 */ /* 0x000fe400078208ff */
[-C--:B------:R-:W-:Y:S01]  /*05c0*/  LEA.HI.X.SX32 R3, R0, R49.reuse, 0x1, P0 ;  /* 0x0000003100037211 */ /* 0x080fe200000f0eff */
[----:B------:R-:W-:Y:S01]  /*05d0*/  IMAD R0, R51, 0x2, R13 ;  /* 0x0000000233007824 */ /* 0x000fe200078e020d */
[----:B------:R-:W-:-:S03]  /*05e0*/  LEA.HI.X.SX32 R11, R14, R49, 0x1, P1 ;  /* 0x000000310e0b7211 */ /* 0x000fc600008f0eff */
[----:B------:R-:W-:Y:S01]  /*05f0*/  IMAD R14, R51, 0x2, R0 ;  /* 0x00000002330e7824 */ /* 0x000fe200078e0200 */
[----:B------:R-:W-:Y:S01]  /*0600*/  LEA R4, P0, R15, R47, 0x1 ;  /* 0x0000002f0f047211 */ /* 0x000fe200078008ff */
[----:B------:R0:W5:Y:S02]  /*0610*/  LDG.E.U16 R37, desc[UR28][R10.64] ;  /* 0x0000001c0a257981 */ /* 0x000164000c1e1500 */
[----:B------:R-:W-:Y:S01]  /*0620*/  IMAD R19, R51, 0x2, R14 ;  /* 0x0000000233137824 */ /* 0x000fe200078e020e */
[----:B------:R-:W-:Y:S01]  /*0630*/  LEA.HI.X.SX32 R5, R15, R49, 0x1, P0 ;  /* 0x000000310f057211 */ /* 0x000fe200000f0eff */
[----:B------:R1:W5:Y:S01]  /*0640*/  LDG.E.U16 R38, desc[UR28][R2.64] ;  /* 0x0000001c02267981 */ /* 0x000362000c1e1500 */
[CC--:B------:R-:W-:Y:S02]  /*0650*/  LEA R6, P0, R0.reuse, R47.reuse, 0x1 ;  /* 0x0000002f00067211 */ /* 0x0c0fe400078008ff */
[----:B------:R-:W-:Y:S01]  /*0660*/  LEA R12, P1, R13, R47, 0x1 ;  /* 0x0000002f0d0c7211 */ /* 0x000fe200078208ff */
[----:B------:R1:W5:Y:S01]  /*0670*/  LDG.E.U16 R39, desc[UR28][R4.64] ;  /* 0x0000001c04277981 */ /* 0x000362000c1e1500 */
[----:B0-----:R-:W-:Y:S01]  /*0680*/  IMAD R11, R51, 0x2, R19 ;  /* 0x00000002330b7824 */ /* 0x001fe200078e0213 */
[----:B------:R-:W-:-:S03]  /*0690*/  LEA.HI.X.SX32 R7, R0, R49, 0x1, P0 ;  /* 0x0000003100077211 */ /* 0x000fc600000f0eff */
[C---:B------:R-:W-:Y:S01]  /*06a0*/  IMAD R0, R51.reuse, 0x2, R11 ;  /* 0x0000000233007824 */ /* 0x040fe200078e020b */
[----:B------:R-:W-:Y:S01]  /*06b0*/  LEA R8, P0, R14, R47, 0x1 ;  /* 0x0000002f0e087211 */ /* 0x000fe200078008ff */
[----:B------:R-:W5:Y:S02]  /*06c0*/  LDG.E.U16 R41, desc[UR28][R6.64] ;  /* 0x0000001c06297981 */ /* 0x000f64000c1e1500 */
[----:B-1----:R-:W-:Y:S01]  /*06d0*/  IMAD R2, R51, 0x2, R0 ;  /* 0x0000000233027824 */ /* 0x002fe200078e0200 */
[----:B------:R-:W-:-:S03]  /*06e0*/  LEA.HI.X.SX32 R13, R13, R49, 0x1, P1 ;  /* 0x000000310d0d7211 */ /* 0x000fc600008f0eff */
[----:B------:R-:W-:Y:S01]  /*06f0*/  IMAD R20, R51, 0x2, R2 ;  /* 0x0000000233147824 */ /* 0x000fe200078e0202 */
[----:B------:R-:W-:Y:S01]  /*0700*/  LEA R10, P1, R11, R47, 0x1 ;  /* 0x0000002f0b0a7211 */ /* 0x000fe200078208ff */
[----:B------:R0:W5:Y:S01]  /*0710*/  LDG.E.U16 R40, desc[UR28][R12.64] ;  /* 0x0000001c0c287981 */ /* 0x000162000c1e1500 */
[----:B------:R-:W-:Y:S01]  /*0720*/  LEA.HI.X.SX32 R9, R14, R49, 0x1, P0 ;  /* 0x000000310e097211 */ /* 0x000fe200000f0eff */
[----:B------:R-:W-:Y:S01]  /*0730*/  IMAD R3, R51, 0x2, R20 ;  /* 0x0000000233037824 */ /* 0x000fe200078e0214 */
[C---:B------:R-:W-:Y:S02]  /*0740*/  LEA R4, P0, R0.reuse, R47, 0x1 ;  /* 0x0000002f00047211 */ /* 0x040fe400078008ff */
[-C--:B------:R-:W-:Y:S01]  /*0750*/  LEA.HI.X.SX32 R11, R11, R49.reuse, 0x1, P1 ;  /* 0x000000310b0b7211 */ /* 0x080fe200008f0eff */
[----:B------:R1:W5:Y:S01]  /*0760*/  LDG.E.U16 R42, desc[UR28][R8.64] ;  /* 0x0000001c082a7981 */ /* 0x000362000c1e1500 */
[----:B------:R-:W-:Y:S01]  /*0770*/  LEA.HI.X.SX32 R5, R0, R49, 0x1, P0 ;  /* 0x0000003100057211 */ /* 0x000fe200000f0eff */
[----:B------:R-:W-:Y:S01]  /*0780*/  IMAD R0, R51, 0x2, R3 ;  /* 0x0000000233007824 */ /* 0x000fe200078e0203 */
[-C--:B------:R-:W-:Y:S01]  /*0790*/  LEA R14, P1, R3, R47.reuse, 0x1 ;  /* 0x0000002f030e7211 */ /* 0x080fe200078208ff */
[----:B------:R1:W5:Y:S01]  /*07a0*/  LDG.E.U16 R43, desc[UR28][R10.64] ;  /* 0x0000001c0a2b7981 */ /* 0x000362000c1e1500 */
[----:B0-----:R-:W-:-:S02]  /*07b0*/  LEA R12, P0, R2, R47, 0x1 ;  /* 0x0000002f020c7211 */ /* 0x001fc400078008ff */
[-C--:B------:R-:W-:Y:S01]  /*07c0*/  LEA.HI.X.SX32 R15, R3, R49.reuse, 0x1, P1 ;  /* 0x00000031030f7211 */ /* 0x080fe200008f0eff */
[----:B------:R-:W-:Y:S01]  /*07d0*/  IMAD R3, R51, 0x2, R0 ;  /* 0x0000000233037824 */ /* 0x000fe200078e0200 */
[----:B------:R-:W-:Y:S01]  /*07e0*/  LEA.HI.X.SX32 R13, R2, R49, 0x1, P0 ;  /* 0x00000031020d7211 */ /* 0x000fe200000f0eff */
[----:B------:R0:W5:Y:S01]  /*07f0*/  LDG.E.U16 R44, desc[UR28][R4.64] ;  /* 0x0000001c042c7981 */ /* 0x000162000c1e1500 */
[CC--:B-1----:R-:W-:Y:S02]  /*0800*/  LEA R8, P0, R0.reuse, R47.reuse, 0x1 ;  /* 0x0000002f00087211 */ /* 0x0c2fe400078008ff */
[----:B------:R-:W-:Y:S01]  /*0810*/  LEA R10, P1, R3, R47, 0x1 ;  /* 0x0000002f030a7211 */ /* 0x000fe200078208ff */
[----:B------:R1:W5:Y:S01]  /*0820*/  LDG.E.U16 R45, desc[UR28][R14.64] ;  /* 0x0000001c0e2d7981 */ /* 0x000362000c1e1500 */
[----:B------:R-:W-:Y:S02]  /*0830*/  LEA.HI.X.SX32 R9, R0, R49, 0x1, P0 ;  /* 0x0000003100097211 */ /* 0x000fe400000f0eff */
[C---:B------:R-:W-:Y:S01]  /*0840*/  LEA R2, P0, R18.reuse, R47, 0x1 ;  /* 0x0000002f12027211 */ /* 0x040fe200078008ff */
[----:B------:R-:W-:Y:S01]  /*0850*/  IMAD R0, R51, 0x2, R3 ;  /* 0x0000000233007824 */ /* 0x000fe200078e0203 */
[-C--:B------:R-:W-:Y:S01]  /*0860*/  LEA.HI.X.SX32 R11, R3, R49.reuse, 0x1, P1 ;  /* 0x00000031030b7211 */ /* 0x080fe200008f0eff */
[----:B------:R-:W5:Y:S01]  /*0870*/  LDG.E.U16 R12, desc[UR28][R12.64] ;  /* 0x0000001c0c0c7981 */ /* 0x000f62000c1e1500 */
[----:B------:R-:W-:-:S02]  /*0880*/  LEA.HI.X.SX32 R3, R18, R49, 0x1, P0 ;  /* 0x0000003112037211 */ /* 0x000fc400000f0eff */
[CC--:B0-----:R-:W-:Y:S01]  /*0890*/  LEA R4, P0, R19.reuse, R47.reuse, 0x1 ;  /* 0x0000002f13047211 */ /* 0x0c1fe200078008ff */
[----:B------:R0:W5:Y:S01]  /*08a0*/  LDG.E.U16 R9, desc[UR28][R8.64] ;  /* 0x0000001c08097981 */ /* 0x000162000c1e1500 */
[----:B------:R-:W-:Y:S02]  /*08b0*/  LEA R6, P1, R20, R47, 0x1 ;  /* 0x0000002f14067211 */ /* 0x000fe400078208ff */
[----:B------:R-:W-:Y:S01]  /*08c0*/  LEA.HI.X.SX32 R5, R19, R49, 0x1, P0 ;  /* 0x0000003113057211 */ /* 0x000fe200000f0eff */
[----:B------:R0:W5:Y:S01]  /*08d0*/  LDG.E.U16 R10, desc[UR28][R10.64] ;  /* 0x0000001c0a0a7981 */ /* 0x000162000c1e1500 */
[----:B-1----:R-:W-:Y:S02]  /*08e0*/  LEA R14, P0, R0, R47, 0x1 ;  /* 0x0000002f000e7211 */ /* 0x002fe400078008ff */
[-C--:B------:R-:W-:Y:S01]  /*08f0*/  LEA.HI.X.SX32 R7, R20, R49.reuse, 0x1, P1 ;  /* 0x0000003114077211 */ /* 0x080fe200008f0eff */
[----:B------:R1:W5:Y:S01]  /*0900*/  LDG.E.U16 R2, desc[UR28][R2.64] ;  /* 0x0000001c02027981 */ /* 0x000362000c1e1500 */
[----:B------:R-:W-:-:S03]  /*0910*/  LEA.HI.X.SX32 R15, R0, R49, 0x1, P0 ;  /* 0x00000031000f7211 */ /* 0x000fc600000f0eff */
[----:B------:R-:W5:Y:S04]  /*0920*/  LDG.E.U16 R4, desc[UR28][R4.64] ;  /* 0x0000001c04047981 */ /* 0x000f68000c1e1500 */
[----:B------:R1:W5:Y:S04]  /*0930*/  LDG.E.U16 R7, desc[UR28][R6.64] ;  /* 0x0000001c06077981 */ /* 0x000368000c1e1500 */
[----:B------:R-:W5:Y:S01]  /*0940*/  LDG.E.U16 R14, desc[UR28][R14.64] ;  /* 0x0000001c0e0e7981 */ /* 0x000f62000c1e1500 */
[----:B------:R-:W1:Y:S01]  /*0950*/  S2UR UR4, SR_CgaCtaId ;  /* 0x00000000000479c3 */ /* 0x000e620000008800 */
[----:B0-----:R-:W-:-:S02]  /*0960*/  LOP3.LUT R8, R252, 0x3f, RZ, 0xc0, !PT ;  /* 0x0000003ffc087812 */ /* 0x001fc400078ec0ff */
[----:B------:R-:W-:-:S03]  /*0970*/  SHF.R.S32.HI R0, RZ, 0x7, R252 ;  /* 0x00000007ff007819 */ /* 0x000fc600000114fc */
[----:B------:R-:W-:Y:S01]  /*0980*/  IMAD.SHL.U32 R11, R8, 0x2, RZ ;  /* 0x00000002080b7824 */ /* 0x000fe200078e00ff */
[----:B------:R-:W-:Y:S01]  /*0990*/  SGXT R0, R0, 0x1 ;  /* 0x000000010000781a */ /* 0x000fe20000000200 */
[----:B------:R-:W-:-:S03]  /*09a0*/  VIADD R120, R17, 0x80 ;  /* 0x0000008011787836 */ /* 0x000fc60000000000 */
[----:B------:R-:W-:Y:S01]  /*09b0*/  LOP3.LUT R11, R11, 0x90, R0, 0x78, !PT ;  /* 0x000000900b0b7812 */ /* 0x000fe200078e7800 */
[----:B------:R-:W-:Y:S01]  /*09c0*/  IMAD.SHL.U32 R0, R252, 0x80, RZ ;  /* 0x00000080fc007824 */ /* 0x000fe200078e00ff */
[----:B------:R-:W-:Y:S01]  /*09d0*/  UMOV UR20, 0x400 ;  /* 0x0000040000147882 */ /* 0x000fe20000000000 */
[----:B------:R-:W-:-:S03]  /*09e0*/  ISETP.GE.AND P0, PT, R120, 0x1, PT ;  /* 0x000000017800780c */ /* 0x000fc60003f06270 */
[----:B------:R-:W-:Y:S01]  /*09f0*/  LOP3.LUT R0, R11, 0x2000, R0, 0xf8, !PT ;  /* 0x000020000b007812 */ /* 0x000fe200078ef800 */
[----:B-1----:R-:W-:-:S03]  /*0a00*/  ULEA UR20, UR4, UR20, 0x18 ;  /* 0x0000001404147291 */ /* 0x002fc6000f8ec03f */
[C---:B------:R-:W-:Y:S02]  /*0a10*/  LOP3.LUT R3, R0.reuse, 0x20, RZ, 0x3c, !PT ;  /* 0x0000002000037812 */ /* 0x040fe400078e3cff */
[C---:B------:R-:W-:Y:S02]  /*0a20*/  LOP3.LUT R18, R0.reuse, 0x40, RZ, 0x3c, !PT ;  /* 0x0000004000127812 */ /* 0x040fe400078e3cff */
[----:B------:R-:W-:Y:S01]  /*0a30*/  LOP3.LUT R11, R0, 0x60, RZ, 0x3c, !PT ;  /* 0x00000060000b7812 */ /* 0x000fe200078e3cff */
[----:B------:R-:W-:Y:S01]  /*0a40*/  IMAD.MOV.U32 R79, RZ, RZ, -0x800000 ;  /* 0xff800000ff4f7424 */ /* 0x000fe200078e00ff */
[----:B------:R-:W-:Y:S01]  /*0a50*/  CS2R R88, SRZ ;  /* 0x0000000000587805 */ /* 0x000fe2000001ff00 */
[----:B------:R-:W-:Y:S01]  /*0a60*/  IMAD.MOV.U32 R6, RZ, RZ, 0x3f800000 ;  /* 0x3f800000ff067424 */ /* 0x000fe200078e00ff */
[----:B------:R-:W-:Y:S01]  /*0a70*/  CS2R R90, SRZ ;  /* 0x00000000005a7805 */ /* 0x000fe2000001ff00 */
[----:B------:R-:W-:Y:S01]  /*0a80*/  IMAD.MOV.U32 R5, RZ, RZ, 0x3f800000 ;  /* 0x3f800000ff057424 */ /* 0x000fe200078e00ff */
[----:B------:R-:W-:Y:S01]  /*0a90*/  CS2R R92, SRZ ;  /* 0x00000000005c7805 */ /* 0x000fe2000001ff00 */
[----:B------:R-:W-:Y:S01]  /*0aa0*/  IMAD.MOV.U32 R66, RZ, RZ, -0x800000 ;  /* 0xff800000ff427424 */ /* 0x000fe200078e00ff */
[----:B------:R-:W-:-:S02]  /*0ab0*/  CS2R R94, SRZ ;  /* 0x00000000005e7805 */ /* 0x000fc4000001ff00 */
[----:B------:R-:W-:Y:S02]  /*0ac0*/  CS2R R96, SRZ ;  /* 0x0000000000607805 */ /* 0x000fe4000001ff00 */
[----:B------:R-:W-:Y:S02]  /*0ad0*/  CS2R R98, SRZ ;  /* 0x0000000000627805 */ /* 0x000fe4000001ff00 */
[----:B------:R-:W-:Y:S02]  /*0ae0*/  CS2R R100, SRZ ;  /* 0x0000000000647805 */ /* 0x000fe4000001ff00 */
[----:B------:R-:W-:Y:S02]  /*0af0*/  CS2R R102, SRZ ;  /* 0x0000000000667805 */ /* 0x000fe4000001ff00 */
[----:B------:R-:W-:Y:S02]  /*0b00*/  CS2R R104, SRZ ;  /* 0x0000000000687805 */ /* 0x000fe4000001ff00 */
[----:B------:R-:W-:-:S02]  /*0b10*/  CS2R R106, SRZ ;  /* 0x00000000006a7805 */ /* 0x000fc4000001ff00 */
[----:B------:R-:W-:Y:S02]  /*0b20*/  CS2R R108, SRZ ;  /* 0x00000000006c7805 */ /* 0x000fe4000001ff00 */
[----:B------:R-:W-:Y:S02]  /*0b30*/  CS2R R110, SRZ ;  /* 0x00000000006e7805 */ /* 0x000fe4000001ff00 */
[----:B------:R-:W-:Y:S02]  /*0b40*/  CS2R R112, SRZ ;  /* 0x0000000000707805 */ /* 0x000fe4000001ff00 */
[----:B------:R-:W-:Y:S02]  /*0b50*/  CS2R R114, SRZ ;  /* 0x0000000000727805 */ /* 0x000fe4000001ff00 */
[----:B------:R-:W-:Y:S02]  /*0b60*/  CS2R R116, SRZ ;  /* 0x0000000000747805 */ /* 0x000fe4000001ff00 */
[----:B------:R-:W-:Y:S01]  /*0b70*/  CS2R R118, SRZ ;  /* 0x0000000000767805 */ /* 0x000fe2000001ff00 */
[----:B--2---:R0:W-:Y:S04]  /*0b80*/  STS.U16 [R0+UR20], R21 ;  /* 0x0000001500007988 */ /* 0x0041e80008000414 */
[----:B---3--:R0:W-:Y:S04]  /*0b90*/  STS.U16 [R0+UR20+0x400], R25 ;  /* 0x0004001900007988 */ /* 0x0081e80008000414 */
[----:B----4-:R0:W-:Y:S04]  /*0ba0*/  STS.U16 [R0+UR20+0x800], R29 ;  /* 0x0008001d00007988 */ /* 0x0101e80008000414 */
[----:B-----5:R0:W-:Y:S04]  /*0bb0*/  STS.U16 [R0+UR20+0xc00], R33 ;  /* 0x000c002100007988 */ /* 0x0201e80008000414 */
[----:B------:R0:W-:Y:S04]  /*0bc0*/  STS.U16 [R0+UR20+0x1000], R37 ;  /* 0x0010002500007988 */ /* 0x0001e80008000414 */
        /* <DEDUP_REMOVED lines=26> */
[----:B------:R0:W-:Y:S01]  /*0d70*/  STS.U16 [R11+UR20+0x1f00], R14 ;  /* 0x001f000e0b007988 */ /* 0x0001e20008000414 */
[----:B------:R-:W-:Y:S05]  /*0d80*/  @!P0 BRA `(.L_x_0) ;  /* 0x0000005000bc8947 */ /* 0x000fea0003800000 */
[----:B0-----:R-:W0:Y:S01]  /*0d90*/  LDC.64 R18, c[0x0][0x250] ;  /* 0x00009400ff127b82 */ /* 0x001e220000000a00 */
[--C-:B------:R-:W-:Y:S01]  /*0da0*/  SHF.R.U32.HI R0, RZ, 0x6, R252.reuse ;  /* 0x00000006ff007819 */ /* 0x100fe200000116fc */
[----:B------:R-:W-:Y:S01]  /*0db0*/  ULDC UR4, c[0x0][0x258] ;  /* 0x0000960000047ab9 */ /* 0x000fe20000000800 */
[--C-:B------:R-:W-:Y:S01]  /*0dc0*/  SHF.R.U32.HI R3, RZ, 0x2, R252.reuse ;  /* 0x00000002ff037819 */ /* 0x100fe200000116fc */
[----:B------:R-:W-:Y:S01]  /*0dd0*/  IMAD R8, R8, UR4, RZ ;  /* 0x0000000408087c24 */ /* 0x000fe2000f8e02ff */
[----:B------:R-:W-:Y:S01]  /*0de0*/  SGXT.U32 R0, R0, 0x2 ;  /* 0x000000020000781a */ /* 0x000fe20000000000 */
[----:B------:R-:W-:Y:S01]  /*0df0*/  ULDC.64 UR4, c[0x0][0x218] ;  /* 0x0000860000047ab9 */ /* 0x000fe20000000a00 */
[----:B------:R-:W-:Y:S01]  /*0e00*/  SHF.R.U32.HI R2, RZ, 0x5, R252 ;  /* 0x00000005ff027819 */ /* 0x000fe200000116fc */
[----:B------:R-:W1:Y:S01]  /*0e10*/  LDC.64 R240, c[0x0][0x260] ;  /* 0x00009800fff07b82 */ /* 0x000e620000000a00 */
[----:B------:R-:W-:Y:S01]  /*0e20*/  SGXT.U32 R3, R3, 0x3 ;  /* 0x000000030303781a */ /* 0x000fe20000000000 */
[----:B------:R-:W-:Y:S01]  /*0e30*/  IMAD.SHL.U32 R5, R8, 0x2, RZ ;  /* 0x0000000208057824 */ /* 0x000fe200078e00ff */
[----:B------:R-:W-:Y:S01]  /*0e40*/  R2UR UR32, R2 ;  /* 0x00000000022072ca */ /* 0x000fe200000e0000 */
[----:B------:R-:W-:Y:S01]  /*0e50*/  ULDC.64 UR8, c[0x0][0x220] ;  /* 0x0000880000087ab9 */ /* 0x000fe20000000a00 */
[----:B------:R-:W-:Y:S01]  /*0e60*/  UIADD3 UR6, UR20, 0x4000, URZ ;  /* 0x0000400014067890 */ /* 0x000fe2000fffe03f */
[----:B------:R-:W-:-:S02]  /*0e70*/  CS2R R88, SRZ ;  /* 0x0000000000587805 */ /* 0x000fc4000001ff00 */
[----:B------:R-:W-:Y:S01]  /*0e80*/  CS2R R90, SRZ ;  /* 0x00000000005a7805 */ /* 0x000fe2000001ff00 */
[----:B------:R-:W2:Y:S01]  /*0e90*/  LDC R31, c[0x0][0x268] ;  /* 0x00009a00ff1f7b82 */ /* 0x000ea20000000800 */
[----:B------:R-:W-:Y:S01]  /*0ea0*/  USHF.R.U32.HI UR6, URZ, 0x4, UR6 ;  /* 0x000000043f067899 */ /* 0x000fe20008011606 */
[----:B------:R-:W-:Y:S02]  /*0eb0*/  CS2R R92, SRZ ;  /* 0x00000000005c7805 */ /* 0x000fe4000001ff00 */
[----:B------:R-:W-:Y:S02]  /*0ec0*/  CS2R R94, SRZ ;  /* 0x00000000005e7805 */ /* 0x000fe4000001ff00 */
[----:B------:R-:W-:Y:S01]  /*0ed0*/  CS2R R96, SRZ ;  /* 0x0000000000607805 */ /* 0x000fe2000001ff00 */
[----:B------:R-:W-:Y:S01]  /*0ee0*/  USGXT.U32 UR18, UR6, 0xe ;  /* 0x0000000e0612789a */ /* 0x000fe20008000000 */
[----:B------:R-:W-:Y:S02]  /*0ef0*/  CS2R R98, SRZ ;  /* 0x0000000000627805 */ /* 0x000fe4000001ff00 */
[----:B------:R-:W-:Y:S01]  /*0f00*/  CS2R R100, SRZ ;  /* 0x0000000000647805 */ /* 0x000fe2000001ff00 */
[----:B0-----:R-:W-:Y:S01]  /*0f10*/  IMAD R4, R0, R19, RZ ;  /* 0x0000001300047224 */ /* 0x001fe200078e02ff */
[----:B------:R-:W-:Y:S01]  /*0f20*/  SHF.R.U32.HI R0, RZ, 0x1, R252 ;  /* 0x00000001ff007819 */ /* 0x000fe200000116fc */
[----:B------:R-:W-:Y:S01]  /*0f30*/  IMAD R18, R18, UR7, RZ ;  /* 0x0000000712127c24 */ /* 0x000fe2000f8e02ff */
[----:B------:R-:W-:Y:S01]  /*0f40*/  UIADD3 UR10, UP0, UR18, 0x2, URZ ;  /* 0x00000002120a7890 */ /* 0x000fe2000ff1e03f */
[----:B------:R-:W-:Y:S01]  /*0f50*/  IMAD R6, R19, 0x4, R4 ;  /* 0x0000000413067824 */ /* 0x000fe200078e0204 */
[----:B------:R-:W-:Y:S01]  /*0f60*/  LOP3.LUT R20, R3, 0x70, R0, 0xf8, !PT ;  /* 0x0000007003147812 */ /* 0x000fe200078ef800 */
[----:B------:R-:W-:Y:S01]  /*0f70*/  IMAD.SHL.U32 R2, R18, 0x2, RZ ;  /* 0x0000000212027824 */ /* 0x000fe200078e00ff */
[----:B------:R-:W-:Y:S01]  /*0f80*/  LOP3.LUT R0, R252, 0x7f, RZ, 0xc0, !PT ;  /* 0x0000007ffc007812 */ /* 0x000fe200078ec0ff */
[----:B------:R-:W-:Y:S01]  /*0f90*/  IMAD R10, R19, 0x4, R6 ;  /* 0x00000004130a7824 */ /* 0x000fe200078e0206 */
[----:B------:R-:W-:Y:S01]  /*0fa0*/  LOP3.LUT R3, R20, R17, RZ, 0xfc, !PT ;  /* 0x0000001114037212 */ /* 0x000fe200078efcff */
[----:B------:R-:W-:Y:S01]  /*0fb0*/  IMAD.HI R18, R18, 0x2, RZ ;  /* 0x0000000212127827 */ /* 0x000fe200078e02ff */
[----:B------:R-:W-:-:S02]  /*0fc0*/  IADD3 R191, P0, P1, R5, UR4, R2 ;  /* 0x0000000405bf7c10 */ /* 0x000fc4000f91e002 */
[----:B------:R-:W-:Y:S02]  /*0fd0*/  CS2R R102, SRZ ;  /* 0x0000000000667805 */ /* 0x000fe4000001ff00 */
[----:B------:R-:W-:Y:S01]  /*0fe0*/  CS2R R104, SRZ ;  /* 0x0000000000687805 */ /* 0x000fe2000001ff00 */
[C---:B------:R-:W-:Y:S01]  /*0ff0*/  IMAD R12, R19.reuse, 0x4, R10 ;  /* 0x00000004130c7824 */ /* 0x040fe200078e020a */
[-C--:B------:R-:W-:Y:S01]  /*1000*/  LEA R120, P2, R4, R191.reuse, 0x1 ;  /* 0x000000bf04787211 */ /* 0x080fe200078408ff */
[----:B------:R-:W-:Y:S01]  /*1010*/  IMAD.HI R5, R8, 0x2, RZ ;  /* 0x0000000208057827 */ /* 0x000fe200078e02ff */
[----:B------:R-:W-:Y:S02]  /*1020*/  LEA R22, P3, R6, R191, 0x1 ;  /* 0x000000bf06167211 */ /* 0x000fe400078608ff */
[----:B------:R-:W-:Y:S02]  /*1030*/  CS2R R106, SRZ ;  /* 0x00000000006a7805 */ /* 0x000fe4000001ff00 */
[----:B------:R-:W-:Y:S01]  /*1040*/  CS2R R108, SRZ ;  /* 0x00000000006c7805 */ /* 0x000fe2000001ff00 */
[----:B------:R-:W-:Y:S01]  /*1050*/  IMAD R14, R19, 0x4, R12 ;  /* 0x00000004130e7824 */ /* 0x000fe200078e020c */
[----:B------:R-:W-:Y:S01]  /*1060*/  IADD3.X R29, R5, UR5, R18, P0, P1 ;  /* 0x00000005051d7c10 */ /* 0x000fe200087e2412 */
[----:B-1----:R-:W-:Y:S01]  /*1070*/  IMAD R240, R240, UR7, RZ ;  /* 0x00000007f0f07c24 */ /* 0x002fe2000f8e02ff */
[----:B------:R-:W-:Y:S01]  /*1080*/  UMOV UR5, URZ ;  /* 0x0000003f00057c82 */ /* 0x000fe20008000000 */
[C---:B------:R-:W-:Y:S01]  /*1090*/  IMAD R2, R19.reuse, 0x4, R14 ;  /* 0x0000000413027824 */ /* 0x040fe200078e020e */
[----:B------:R-:W-:Y:S01]  /*10a0*/  LEA.HI.X.SX32 R121, R4, R29, 0x1, P2 ;  /* 0x0000001d04797211 */ /* 0x000fe200010f0eff */
[----:B------:R-:W-:Y:S01]  /*10b0*/  IMAD R9, R0, R241, RZ ;  /* 0x000000f100097224 */ /* 0x000fe200078e02ff */
[----:B------:R-:W-:Y:S01]  /*10c0*/  LEA.HI.X.SX32 R23, R6, R29, 0x1, P3 ;  /* 0x0000001d06177211 */ /* 0x000fe200018f0eff */
[----:B------:R-:W-:Y:S01]  /*10d0*/  IMAD R0, R19, 0x4, R2 ;  /* 0x0000000413007824 */ /* 0x000fe200078e0202 */
[----:B------:R-:W-:Y:S01]  /*10e0*/  UIADD3.X UR11, UR5, 0x40000040, URZ, UP0, !UPT ;  /* 0x40000040050b7890 */ /* 0x000fe200087fe43f */
[----:B--2---:R-:W-:Y:S01]  /*10f0*/  IMAD R11, R16, R31, RZ ;  /* 0x0000001f100b7224 */ /* 0x004fe200078e02ff */
[----:B------:R0:W-:Y:S01]  /*1100*/  STL.64 [R1+0x80], R120 ;  /* 0x0000807801007387 */ /* 0x0001e20000100a00 */
[----:B------:R-:W-:Y:S01]  /*1110*/  IMAD.SHL.U32 R7, R240, 0x2, RZ ;  /* 0x00000002f0077824 */ /* 0x000fe200078e00ff */
[----:B------:R-:W-:Y:S01]  /*1120*/  CS2R R110, SRZ ;  /* 0x00000000006e7805 */ /* 0x000fe2000001ff00 */
[----:B------:R-:W-:Y:S01]  /*1130*/  IMAD.SHL.U32 R16, R9, 0x2, RZ ;  /* 0x0000000209107824 */ /* 0x000fe200078e00ff */
[----:B------:R1:W-:Y:S01]  /*1140*/  STL.64 [R1+0x78], R22 ;  /* 0x0000781601007387 */ /* 0x0003e20000100a00 */
[----:B------:R-:W-:Y:S01]  /*1150*/  IMAD R8, R19, 0x4, R0 ;  /* 0x0000000413087824 */ /* 0x000fe200078e0200 */
[----:B------:R-:W-:Y:S01]  /*1160*/  CS2R R112, SRZ ;  /* 0x0000000000707805 */ /* 0x000fe2000001ff00 */
[----:B------:R-:W-:Y:S01]  /*1170*/  IMAD R5, R31, 0x2, R11 ;  /* 0x000000021f057824 */ /* 0x000fe200078e020b */
[----:B------:R-:W-:Y:S01]  /*1180*/  IADD3 R27, P0, P1, R16, UR8, R7 ;  /* 0x00000008101b7c10 */ /* 0x000fe2000f91e007 */
[----:B------:R-:W-:Y:S01]  /*1190*/  IMAD R16, R19, 0x4, R8 ;  /* 0x0000000413107824 */ /* 0x000fe200078e0208 */
[----:B------:R-:W-:Y:S01]  /*11a0*/  CS2R R114, SRZ ;  /* 0x0000000000727805 */ /* 0x000fe2000001ff00 */
[----:B------:R-:W-:Y:S01]  /*11b0*/  IMAD R7, R31, 0x2, R5 ;  /* 0x000000021f077824 */ /* 0x000fe200078e0205 */
[-C--:B0-----:R-:W-:Y:S01]  /*11c0*/  LEA R120, P2, R10, R191.reuse, 0x1 ;  /* 0x000000bf0a787211 */ /* 0x081fe200078408ff */
[----:B------:R-:W-:Y:S01]  /*11d0*/  IMAD R18, R19, 0x4, R16 ;  /* 0x0000000413127824 */ /* 0x000fe200078e0210 */
[----:B------:R-:W-:Y:S01]  /*11e0*/  CS2R R116, SRZ ;  /* 0x0000000000747805 */ /* 0x000fe2000001ff00 */
[----:B------:R-:W-:Y:S01]  /*11f0*/  IMAD R13, R31, 0x2, R7 ;  /* 0x000000021f0d7824 */ /* 0x000fe200078e0207 */
[----:B-1----:R-:W-:Y:S01]  /*1200*/  LEA R22, P3, R12, R191, 0x1 ;  /* 0x000000bf0c167211 */ /* 0x002fe200078608ff */
[----:B------:R-:W-:Y:S01]  /*1210*/  IMAD R20, R19, 0x4, R18 ;  /* 0x0000000413147824 */ /* 0x000fe200078e0212 */
[-C--:B------:R-:W-:Y:S01]  /*1220*/  LEA.HI.X.SX32 R121, R10, R29.reuse, 0x1, P2 ;  /* 0x0000001d0a797211 */ /* 0x080fe200010f0eff */
[----:B------:R-:W-:Y:S01]  /*1230*/  IMAD R15, R31, 0x2, R13 ;  /* 0x000000021f0f7824 */ /* 0x000fe200078e020d */
[----:B------:R-:W-:Y:S01]  /*1240*/  LEA.HI.X.SX32 R23, R12, R29, 0x1, P3 ;  /* 0x0000001d0c177211 */ /* 0x000fe200018f0eff */
[----:B------:R-:W-:Y:S01]  /*1250*/  IMAD R4, R19, 0x4, R20 ;  /* 0x0000000413047824 */ /* 0x000fe200078e0214 */
[----:B------:R-:W-:Y:S01]  /*1260*/  CS2R R118, SRZ ;  /* 0x0000000000767805 */ /* 0x000fe2000001ff00 */
[----:B------:R0:W-:Y:S01]  /*1270*/  STL.64 [R1+0x70], R120 ;  /* 0x0000707801007387 */ /* 0x0001e20000100a00 */
[----:B------:R-:W-:Y:S01]  /*1280*/  IMAD R17, R31, 0x2, R15 ;  /* 0x000000021f117824 */ /* 0x000fe200078e020f */
[----:B------:R-:W-:Y:S01]  /*1290*/  UMOV UR4, URZ ;  /* 0x0000003f00047c82 */ /* 0x000fe20008000000 */
[----:B------:R-:W-:Y:S01]  /*12a0*/  IMAD R6, R19, 0x4, R4 ;  /* 0x0000000413067824 */ /* 0x000fe200078e0204 */
[----:B------:R1:W-:Y:S01]  /*12b0*/  STL.64 [R1+0x68], R22 ;  /* 0x0000681601007387 */ /* 0x0003e20000100a00 */
[----:B------:R-:W-:Y:S01]  /*12c0*/  IMAD R21, R31, 0x2, R17 ;  /* 0x000000021f157824 */ /* 0x000fe200078e0211 */
[----:B------:R-:W-:Y:S01]  /*12d0*/  UIADD3.64 UR26, UR10, 0x2, URZ ;  /* 0x000000020a1a7897 */ /* 0x000fe2000fffe03f */
[----:B------:R-:W-:Y:S01]  /*12e0*/  IMAD R10, R19, 0x4, R6 ;  /* 0x00000004130a7824 */ /* 0x000fe200078e0206 */
[----:B------:R-:W-:Y:S01]  /*12f0*/  UIADD3.64 UR14, UR10, 0x4, URZ ;  /* 0x000000040a0e7897 */ /* 0x000fe2000fffe03f */
[----:B------:R-:W-:Y:S01]  /*1300*/  IMAD.HI R240, R240, 0x2, RZ ;  /* 0x00000002f0f07827 */ /* 0x000fe200078e02ff */
[----:B------:R-:W-:Y:S01]  /*1310*/  UIADD3.64 UR22, UR10, 0x1fe, URZ ;  /* 0x000001fe0a167897 */ /* 0x000fe2000fffe03f */
[----:B0-----:R-:W-:-:S02]  /*1320*/  LEA R120, P3, R2, R191, 0x1 ;  /* 0x000000bf02787211 */ /* 0x001fc400078608ff */
[----:B------:R-:W-:Y:S01]  /*1330*/  IMAD R12, R19, 0x4, R10 ;  /* 0x00000004130c7824 */ /* 0x000fe200078e020a */
[----:B------:R-:W-:Y:S01]  /*1340*/  UIADD3.64 UR30, UR10, 0x200, URZ ;  /* 0x000002000a1e7897 */ /* 0x000fe2000fffe03f */
[----:B------:R-:W-:Y:S01]  /*1350*/  IMAD.HI R9, R9, 0x2, RZ ;  /* 0x0000000209097827 */ /* 0x000fe200078e02ff */
[----:B-1----:R-:W-:Y:S01]  /*1360*/  LEA R22, P2, R14, R191, 0x1 ;  /* 0x000000bf0e167211 */ /* 0x002fe200078408ff */
[----:B------:R-:W-:Y:S01]  /*1370*/  UIADD3.64 UR34, UR10, 0x202, URZ ;  /* 0x000002020a227897 */ /* 0x000fe2000fffe03f */
[-C--:B------:R-:W-:Y:S01]  /*1380*/  LEA.HI.X.SX32 R121, R2, R29.reuse, 0x1, P3 ;  /* 0x0000001d02797211 */ /* 0x080fe200018f0eff */
[C---:B------:R-:W-:Y:S01]  /*1390*/  IMAD R2, R19.reuse, 0x4, R12 ;  /* 0x0000000413027824 */ /* 0x040fe200078e020c */
[----:B------:R-:W-:Y:S01]  /*13a0*/  LEA.HI.X.SX32 R23, R14, R29, 0x1, P2 ;  /* 0x0000001d0e177211 */ /* 0x000fe200010f0eff */
[----:B------:R-:W-:Y:S01]  /*13b0*/  UIADD3.64 UR38, UR10, 0x204, URZ ;  /* 0x000002040a267897 */ /* 0x000fe2000fffe03f */
[C---:B------:R-:W-:Y:S01]  /*13c0*/  LEA R122, P2, R0.reuse, R191, 0x1 ;  /* 0x000000bf007a7211 */ /* 0x040fe200078408ff */
[C---:B------:R-:W-:Y:S01]  /*13d0*/  IMAD R14, R19.reuse, 0x4, R2 ;  /* 0x00000004130e7824 */ /* 0x040fe200078e0202 */
[----:B------:R-:W-:Y:S01]  /*13e0*/  ULDC UR21, c[0x0][0x238] ;  /* 0x00008e0000157ab9 */ /* 0x000fe20000000800 */
[----:B------:R0:W-:Y:S01]  /*13f0*/  STL.64 [R1+0x60], R22 ;  /* 0x0000601601007387 */ /* 0x0001e20000100a00 */
[----:B------:R-:W-:Y:S01]  /*1400*/  LEA.HI.X.SX32 R123, R0, R29, 0x1, P2 ;  /* 0x0000001d007b7211 */ /* 0x000fe200010f0eff */
[----:B------:R-:W-:Y:S01]  /*1410*/  IMAD R0, R19, 0x4, R14 ;  /* 0x0000000413007824 */ /* 0x000fe200078e020e */
[----:B------:R-:W-:Y:S01]  /*1420*/  UMOV UR19, 0x40000040 ;  /* 0x4000004000137882 */ /* 0x000fe20000000000 */
[----:B------:R1:W-:Y:S04]  /*1430*/  STL.64 [R1+0x58], R120 ;  /* 0x0000587801007387 */ /* 0x0003e80000100a00 */
[----:B------:R2:W-:Y:S01]  /*1440*/  STL.64 [R1+0x50], R122 ;  /* 0x0000507a01007387 */ /* 0x0005e20000100a00 */
[----:B0-----:R-:W-:Y:S01]  /*1450*/  IMAD R22, R31, 0x2, R21 ;  /* 0x000000021f167824 */ /* 0x001fe200078e0215 */
[----:B-1----:R-:W-:-:S03]  /*1460*/  LEA R120, P3, R8, R191, 0x1 ;  /* 0x000000bf08787211 */ /* 0x002fc600078608ff */
[----:B------:R-:W-:Y:S01]  /*1470*/  IMAD R23, R31, 0x2, R22 ;  /* 0x000000021f177824 */ /* 0x000fe200078e0216 */
[----:B------:R-:W-:Y:S01]  /*1480*/  LEA.HI.X.SX32 R121, R8, R29, 0x1, P3 ;  /* 0x0000001d08797211 */ /* 0x000fe200018f0eff */
[----:B------:R-:W-:Y:S01]  /*1490*/  IMAD R8, R19, 0x4, R0 ;  /* 0x0000000413087824 */ /* 0x000fe200078e0200 */
[C---:B--2---:R-:W-:Y:S01]  /*14a0*/  LEA R122, P2, R16.reuse, R191, 0x1 ;  /* 0x000000bf107a7211 */ /* 0x044fe200078408ff */
[----:B------:R-:W-:Y:S02]  /*14b0*/  IMAD R24, R31, 0x2, R23 ;  /* 0x000000021f187824 */ /* 0x000fe400078e0217 */
[----:B------:R0:W-:Y:S01]  /*14c0*/  STL.64 [R1+0x48], R120 ;  /* 0x0000487801007387 */ /* 0x0001e20000100a00 */
[----:B------:R-:W-:Y:S01]  /*14d0*/  LEA.HI.X.SX32 R123, R16, R29, 0x1, P2 ;  /* 0x0000001d107b7211 */ /* 0x000fe200010f0eff */
[----:B------:R-:W-:Y:S01]  /*14e0*/  IMAD R16, R19, 0x4, R8 ;  /* 0x0000000413107824 */ /* 0x000fe200078e0208 */
[----:B------:R-:W-:Y:S01]  /*14f0*/  LEA R124, P2, R20, R191, 0x1 ;  /* 0x000000bf147c7211 */ /* 0x000fe200078408ff */
[----:B------:R-:W-:-:S02]  /*1500*/  IMAD R25, R31, 0x2, R24 ;  /* 0x000000021f197824 */ /* 0x000fc400078e0218 */
[----:B------:R1:W-:Y:S01]  /*1510*/  STL.64 [R1+0x40], R122 ;  /* 0x0000407a01007387 */ /* 0x0003e20000100a00 */
[----:B------:R-:W-:Y:S01]  /*1520*/  LEA.HI.X.SX32 R125, R20, R29, 0x1, P2 ;  /* 0x0000001d147d7211 */ /* 0x000fe200010f0eff */
[----:B------:R-:W-:Y:S01]  /*1530*/  IMAD R26, R31, 0x2, R25 ;  /* 0x000000021f1a7824 */ /* 0x000fe200078e0219 */
[----:B0-----:R-:W-:-:S04]  /*1540*/  LEA R120, P3, R18, R191, 0x1 ;  /* 0x000000bf12787211 */ /* 0x001fc800078608ff */
[----:B------:R-:W-:Y:S01]  /*1550*/  LEA.HI.X.SX32 R121, R18, R29, 0x1, P3 ;  /* 0x0000001d12797211 */ /* 0x000fe200018f0eff */
[----:B------:R-:W-:Y:S01]  /*1560*/  IMAD R18, R19, 0x4, R16 ;  /* 0x0000000413127824 */ /* 0x000fe200078e0210 */
[----:B-1----:R-:W-:-:S03]  /*1570*/  LEA R122, P3, R4, R191, 0x1 ;  /* 0x000000bf047a7211 */ /* 0x002fc600078608ff */
[----:B------:R0:W-:Y:S01]  /*1580*/  STL.64 [R1+0x38], R120 ;  /* 0x0000387801007387 */ /* 0x0001e20000100a00 */
[----:B------:R-:W-:Y:S01]  /*1590*/  LEA.HI.X.SX32 R123, R4, R29, 0x1, P3 ;  /* 0x0000001d047b7211 */ /* 0x000fe200018f0eff */
[----:B------:R-:W-:Y:S02]  /*15a0*/  IMAD R4, R19, 0x4, R18 ;  /* 0x0000000413047824 */ /* 0x000fe400078e0212 */
[----:B------:R1:W-:Y:S04]  /*15b0*/  STL.64 [R1+0x30], R124 ;  /* 0x0000307c01007387 */ /* 0x0003e80000100a00 */
[----:B------:R2:W-:Y:S01]  /*15c0*/  STL.64 [R1+0x28], R122 ;  /* 0x0000287a01007387 */ /* 0x0005e20000100a00 */
[----:B0-----:R-:W-:-:S04]  /*15d0*/  LEA R120, P4, R6, R191, 0x1 ;  /* 0x000000bf06787211 */ /* 0x001fc800078808ff */
[----:B------:R-:W-:Y:S01]  /*15e0*/  LEA.HI.X.SX32 R121, R6, R29, 0x1, P4 ;  /* 0x0000001d06797211 */ /* 0x000fe200020f0eff */
[----:B------:R-:W-:Y:S01]  /*15f0*/  IMAD R6, R19, 0x4, R4 ;  /* 0x0000000413067824 */ /* 0x000fe200078e0204 */
[-C--:B-1----:R-:W-:Y:S02]  /*1600*/  LEA R124, P2, R10, R191.reuse, 0x1 ;  /* 0x000000bf0a7c7211 */ /* 0x082fe400078408ff */
[----:B--2---:R-:W-:Y:S01]  /*1610*/  LEA R122, P3, R12, R191, 0x1 ;  /* 0x000000bf0c7a7211 */ /* 0x004fe200078608ff */
[----:B------:R0:W-:Y:S01]  /*1620*/  STL.64 [R1+0x20], R120 ;  /* 0x0000207801007387 */ /* 0x0001e20000100a00 */
[-C--:B------:R-:W-:Y:S02]  /*1630*/  LEA.HI.X.SX32 R125, R10, R29.reuse, 0x1, P2 ;  /* 0x0000001d0a7d7211 */ /* 0x080fe400010f0eff */
[----:B------:R-:W-:Y:S02]  /*1640*/  LEA.HI.X.SX32 R123, R12, R29, 0x1, P3 ;  /* 0x0000001d0c7b7211 */ /* 0x000fe400018f0eff */
[C---:B------:R-:W-:Y:S01]  /*1650*/  LEA R250, P3, R0.reuse, R191, 0x1 ;  /* 0x000000bf00fa7211 */ /* 0x040fe200078608ff */
[----:B------:R-:W-:Y:S03]  /*1660*/  STL.64 [R1+0x18], R124 ;  /* 0x0000187c01007387 */ /* 0x000fe60000100a00 */
[----:B------:R-:W-:-:S02]  /*1670*/  LEA.HI.X.SX32 R251, R0, R29, 0x1, P3 ;  /* 0x0000001d00fb7211 */ /* 0x000fc400018f0eff */
[-C--:B------:R-:W-:Y:S02]  /*1680*/  LEA R244, P3, R18, R191.reuse, 0x1 ;  /* 0x000000bf12f47211 */ /* 0x080fe400078608ff */
[----:B0-----:R-:W-:Y:S02]  /*1690*/  LEA R120, P4, R2, R191, 0x1 ;  /* 0x000000bf02787211 */ /* 0x001fe400078808ff */
[-C--:B------:R-:W-:Y:S02]  /*16a0*/  LEA.HI.X.SX32 R245, R18, R29.reuse, 0x1, P3 ;  /* 0x0000001d12f57211 */ /* 0x080fe400018f0eff */
[----:B------:R-:W-:Y:S01]  /*16b0*/  LEA.HI.X.SX32 R121, R2, R29, 0x1, P4 ;  /* 0x0000001d02797211 */ /* 0x000fe200020f0eff */
[----:B------:R-:W-:Y:S01]  /*16c0*/  IMAD R2, R19, 0x4, R6 ;  /* 0x0000000413027824 */ /* 0x000fe200078e0206 */
[----:B------:R-:W-:-:S03]  /*16d0*/  LEA R248, P4, R8, R191, 0x1 ;  /* 0x000000bf08f87211 */ /* 0x000fc600078808ff */
[C---:B------:R-:W-:Y:S01]  /*16e0*/  IMAD R10, R19.reuse, 0x4, R2 ;  /* 0x00000004130a7824 */ /* 0x040fe200078e0202 */
[----:B------:R-:W-:Y:S01]  /*16f0*/  LEA.HI.X.SX32 R249, R8, R29, 0x1, P4 ;  /* 0x0000001d08f97211 */ /* 0x000fe200020f0eff */
[----:B------:R0:W-:Y:S01]  /*1700*/  STL.64 [R1+0x8], R120 ;  /* 0x0000087801007387 */ /* 0x0001e20000100a00 */
[-C--:B------:R-:W-:Y:S01]  /*1710*/  LEA R242, P4, R4, R191.reuse, 0x1 ;  /* 0x000000bf04f27211 */ /* 0x080fe200078808ff */
[C---:B------:R-:W-:Y:S01]  /*1720*/  IMAD R0, R19.reuse, 0x4, R10 ;  /* 0x0000000413007824 */ /* 0x040fe200078e020a */
[----:B------:R-:W-:Y:S01]  /*1730*/  LEA R174, P3, R2, R191, 0x1 ;  /* 0x000000bf02ae7211 */ /* 0x000fe200078608ff */
[----:B------:R1:W-:Y:S01]  /*1740*/  STL.64 [R1+0x10], R122 ;  /* 0x0000107a01007387 */ /* 0x0003e20000100a00 */
[-C--:B------:R-:W-:Y:S01]  /*1750*/  LEA.HI.X.SX32 R243, R4, R29.reuse, 0x1, P4 ;  /* 0x0000001d04f37211 */ /* 0x080fe200020f0eff */
[C---:B------:R-:W-:Y:S01]  /*1760*/  IMAD R8, R19.reuse, 0x4, R0 ;  /* 0x0000000413087824 */ /* 0x040fe200078e0200 */
[----:B------:R-:W-:Y:S02]  /*1770*/  LEA.HI.X.SX32 R175, R2, R29, 0x1, P3 ;  /* 0x0000001d02af7211 */ /* 0x000fe400018f0eff */
[-C--:B------:R-:W-:Y:S01]  /*1780*/  LEA R176, P4, R10, R191.reuse, 0x1 ;  /* 0x000000bf0ab07211 */ /* 0x080fe200078808ff */
[----:B------:R-:W-:Y:S01]  /*1790*/  IMAD R4, R19, 0x4, R8 ;  /* 0x0000000413047824 */ /* 0x000fe200078e0208 */
[----:B------:R-:W-:-:S02]  /*17a0*/  LEA R180, P3, R8, R191, 0x1 ;  /* 0x000000bf08b47211 */ /* 0x000fc400078608ff */
[----:B0-----:R-:W-:Y:S01]  /*17b0*/  LEA R120, P2, R14, R191, 0x1 ;  /* 0x000000bf0e787211 */ /* 0x001fe200078408ff */
[C---:B------:R-:W-:Y:S01]  /*17c0*/  IMAD R12, R19.reuse, 0x4, R4 ;  /* 0x00000004130c7824 */ /* 0x040fe200078e0204 */
[-C--:B------:R-:W-:Y:S02]  /*17d0*/  LEA.HI.X.SX32 R177, R10, R29.reuse, 0x1, P4 ;  /* 0x0000001d0ab17211 */ /* 0x080fe400020f0eff */
[----:B------:R-:W-:Y:S01]  /*17e0*/  LEA.HI.X.SX32 R121, R14, R29, 0x1, P2 ;  /* 0x0000001d0e797211 */ /* 0x000fe200010f0eff */
[----:B------:R-:W-:Y:S01]  /*17f0*/  IMAD R2, R19, 0x4, R12 ;  /* 0x0000000413027824 */ /* 0x000fe200078e020c */
[-C--:B------:R-:W-:Y:S02]  /*1800*/  LEA R246, P2, R16, R191.reuse, 0x1 ;  /* 0x000000bf10f67211 */ /* 0x080fe400078408ff */
[----:B------:R-:W-:Y:S01]  /*1810*/  LEA R182, P4, R4, R191, 0x1 ;  /* 0x000000bf04b67211 */ /* 0x000fe200078808ff */
[----:B------:R0:W-:Y:S01]  /*1820*/  STL.64 [R1], R120 ;  /* 0x0000007801007387 */ /* 0x0001e20000100a00 */
[----:B------:R-:W-:-:S02]  /*1830*/  LEA.HI.X.SX32 R247, R16, R29, 0x1, P2 ;  /* 0x0000001d10f77211 */ /* 0x000fc400010f0eff */
[----:B------:R-:W-:Y:S02]  /*1840*/  LEA R172, P2, R6, R191, 0x1 ;  /* 0x000000bf06ac7211 */ /* 0x000fe400078408ff */
[-C--:B------:R-:W-:Y:S02]  /*1850*/  LEA.HI.X.SX32 R181, R8, R29.reuse, 0x1, P3 ;  /* 0x0000001d08b57211 */ /* 0x080fe400018f0eff */
[----:B------:R-:W-:Y:S01]  /*1860*/  LEA.HI.X.SX32 R173, R6, R29, 0x1, P2 ;  /* 0x0000001d06ad7211 */ /* 0x000fe200010f0eff */
[C---:B------:R-:W-:Y:S01]  /*1870*/  IMAD R6, R19.reuse, 0x4, R2 ;  /* 0x0000000413067824 */ /* 0x040fe200078e0202 */
[----:B------:R-:W-:Y:S02]  /*1880*/  LEA R178, P2, R0, R191, 0x1 ;  /* 0x000000bf00b27211 */ /* 0x000fe400078408ff */
[-C--:B------:R-:W-:Y:S02]  /*1890*/  LEA.HI.X.SX32 R183, R4, R29.reuse, 0x1, P4 ;  /* 0x0000001d04b77211 */ /* 0x080fe400020f0eff */
[----:B------:R-:W-:Y:S01]  /*18a0*/  LEA.HI.X.SX32 R179, R0, R29, 0x1, P2 ;  /* 0x0000001d00b37211 */ /* 0x000fe200010f0eff */
[----:B------:R-:W-:Y:S01]  /*18b0*/  IMAD R0, R19, 0x4, R6 ;  /* 0x0000000413007824 */ /* 0x000fe200078e0206 */
[----:B------:R-:W-:-:S02]  /*18c0*/  LEA R184, P2, R12, R191, 0x1 ;  /* 0x000000bf0cb87211 */ /* 0x000fc400078408ff */
[-C--:B------:R-:W-:Y:S02]  /*18d0*/  LEA R186, P3, R2, R191.reuse, 0x1 ;  /* 0x000000bf02ba7211 */ /* 0x080fe400078608ff */
[-C--:B------:R-:W-:Y:S02]  /*18e0*/  LEA R190, P5, R0, R191.reuse, 0x1 ;  /* 0x000000bf00be7211 */ /* 0x080fe400078a08ff */
[----:B------:R-:W-:Y:S02]  /*18f0*/  LEA R188, P4, R6, R191, 0x1 ;  /* 0x000000bf06bc7211 */ /* 0x000fe400078808ff */
[-C--:B------:R-:W-:Y:S01]  /*1900*/  LEA.HI.X.SX32 R191, R0, R29.reuse, 0x1, P5 ;  /* 0x0000001d00bf7211 */ /* 0x080fe200028f0eff */
[C---:B------:R-:W-:Y:S01]  /*1910*/  IMAD R0, R31.reuse, 0x2, R26 ;  /* 0x000000021f007824 */ /* 0x040fe200078e021a */
[-C--:B------:R-:W-:Y:S02]  /*1920*/  LEA.HI.X.SX32 R187, R2, R29.reuse, 0x1, P3 ;  /* 0x0000001d02bb7211 */ /* 0x080fe400018f0eff */
[-C--:B------:R-:W-:Y:S01]  /*1930*/  LEA.HI.X.SX32 R185, R12, R29.reuse, 0x1, P2 ;  /* 0x0000001d0cb97211 */ /* 0x080fe200010f0eff */
[----:B------:R-:W-:Y:S01]  /*1940*/  IMAD R2, R31, 0x2, R0 ;  /* 0x000000021f027824 */ /* 0x000fe200078e0200 */
[----:B------:R-:W-:-:S02]  /*1950*/  LEA.HI.X.SX32 R189, R6, R29, 0x1, P4 ;  /* 0x0000001d06bd7211 */ /* 0x000fc400020f0eff */
[----:B------:R-:W-:Y:S01]  /*1960*/  IADD3.X R29, R9, UR9, R240, P0, P1 ;  /* 0x00000009091d7c10 */ /* 0x000fe200087e24f0 */
[----:B------:R-:W-:Y:S01]  /*1970*/  IMAD R4, R31, 0x2, R2 ;  /* 0x000000021f047824 */ /* 0x000fe200078e0202 */
[-C--:B------:R-:W-:Y:S02]  /*1980*/  LEA R194, P1, R5, R27.reuse, 0x1 ;  /* 0x0000001b05c27211 */ /* 0x080fe400078208ff */
[----:B------:R-:W-:Y:S02]  /*1990*/  LEA R192, P0, R11, R27, 0x1 ;  /* 0x0000001b0bc07211 */ /* 0x000fe400078008ff */
[----:B------:R-:W-:Y:S01]  /*19a0*/  LEA.HI.X.SX32 R195, R5, R29, 0x1, P1 ;  /* 0x0000001d05c37211 */ /* 0x000fe200008f0eff */
[----:B------:R-:W-:Y:S01]  /*19b0*/  IMAD R5, R31, 0x2, R4 ;  /* 0x000000021f057824 */ /* 0x000fe200078e0204 */
[----:B------:R-:W-:Y:S02]  /*19c0*/  LEA R196, P2, R7, R27, 0x1 ;  /* 0x0000001b07c47211 */ /* 0x000fe400078408ff */
[----:B------:R-:W-:Y:S01]  /*19d0*/  LEA.HI.X.SX32 R193, R11, R29, 0x1, P0 ;  /* 0x0000001d0bc17211 */ /* 0x000fe200000f0eff */
[----:B------:R-:W-:Y:S01]  /*19e0*/  IMAD R6, R31, 0x2, R5 ;  /* 0x000000021f067824 */ /* 0x000fe200078e0205 */
[----:B------:R-:W-:-:S02]  /*19f0*/  LEA R198, P0, R13, R27, 0x1 ;  /* 0x0000001b0dc67211 */ /* 0x000fc400078008ff */
[----:B------:R-:W-:Y:S01]  /*1a00*/  LEA.HI.X.SX32 R197, R7, R29, 0x1, P2 ;  /* 0x0000001d07c57211 */ /* 0x000fe200010f0eff */
[----:B------:R-:W-:Y:S01]  /*1a10*/  IMAD R7, R31, 0x2, R6 ;  /* 0x000000021f077824 */ /* 0x000fe200078e0206 */
[----:B------:R-:W-:Y:S02]  /*1a20*/  LEA R166, P2, R21, R27, 0x1 ;  /* 0x0000001b15a67211 */ /* 0x000fe400078408ff */
[----:B------:R-:W-:Y:S01]  /*1a30*/  LEA.HI.X.SX32 R199, R13, R29, 0x1, P0 ;  /* 0x0000001d0dc77211 */ /* 0x000fe200000f0eff */
[----:B------:R-:W-:Y:S01]  /*1a40*/  IMAD R8, R31, 0x2, R7 ;  /* 0x000000021f087824 */ /* 0x000fe200078e0207 */
[----:B------:R-:W-:Y:S02]  /*1a50*/  LEA R170, P0, R15, R27, 0x1 ;  /* 0x0000001b0faa7211 */ /* 0x000fe400078008ff */
[----:B------:R-:W-:Y:S01]  /*1a60*/  LEA.HI.X.SX32 R167, R21, R29, 0x1, P2 ;  /* 0x0000001d15a77211 */ /* 0x000fe200010f0eff */
[----:B------:R-:W-:Y:S01]  /*1a70*/  IMAD R9, R31, 0x2, R8 ;  /* 0x000000021f097824 */ /* 0x000fe200078e0208 */
[----:B------:R-:W-:-:S02]  /*1a80*/  LEA R160, P2, R24, R27, 0x1 ;  /* 0x0000001b18a07211 */ /* 0x000fc400078408ff */
[----:B------:R-:W-:Y:S01]  /*1a90*/  LEA R168, P1, R17, R27, 0x1 ;  /* 0x0000001b11a87211 */ /* 0x000fe200078208ff */
[----:B------:R-:W-:Y:S01]  /*1aa0*/  IMAD R10, R31, 0x2, R9 ;  /* 0x000000021f0a7824 */ /* 0x000fe200078e0209 */
[----:B------:R-:W-:Y:S02]  /*1ab0*/  LEA.HI.X.SX32 R171, R15, R29, 0x1, P0 ;  /* 0x0000001d0fab7211 */ /* 0x000fe400000f0eff */
[----:B------:R-:W-:Y:S02]  /*1ac0*/  LEA R164, P0, R22, R27, 0x1 ;  /* 0x0000001b16a47211 */ /* 0x000fe400078008ff */
[----:B------:R-:W-:Y:S02]  /*1ad0*/  LEA.HI.X.SX32 R161, R24, R29, 0x1, P2 ;  /* 0x0000001d18a17211 */ /* 0x000fe400010f0eff */
[----:B------:R-:W-:Y:S02]  /*1ae0*/  LEA R154, P2, R0, R27, 0x1 ;  /* 0x0000001b009a7211 */ /* 0x000fe400078408ff */
[----:B------:R-:W-:-:S02]  /*1af0*/  LEA.HI.X.SX32 R169, R17, R29, 0x1, P1 ;  /* 0x0000001d11a97211 */ /* 0x000fc400008f0eff */
[----:B------:R-:W-:Y:S02]  /*1b00*/  LEA R162, P1, R23, R27, 0x1 ;  /* 0x0000001b17a27211 */ /* 0x000fe400078208ff */
[----:B------:R-:W-:Y:S02]  /*1b10*/  LEA.HI.X.SX32 R165, R22, R29, 0x1, P0 ;  /* 0x0000001d16a57211 */ /* 0x000fe400000f0eff */
[----:B------:R-:W-:Y:S02]  /*1b20*/  LEA R158, P0, R25, R27, 0x1 ;  /* 0x0000001b199e7211 */ /* 0x000fe400078008ff */
[-C--:B------:R-:W-:Y:S01]  /*1b30*/  LEA.HI.X.SX32 R155, R0, R29.reuse, 0x1, P2 ;  /* 0x0000001d009b7211 */ /* 0x080fe200010f0eff */
[----:B------:R-:W-:Y:S01]  /*1b40*/  IMAD R0, R31, 0x2, R10 ;  /* 0x000000021f007824 */ /* 0x000fe200078e020a */
[----:B------:R-:W-:Y:S02]  /*1b50*/  LEA.HI.X.SX32 R163, R23, R29, 0x1, P1 ;  /* 0x0000001d17a37211 */ /* 0x000fe400008f0eff */
[----:B------:R-:W-:Y:S01]  /*1b60*/  LEA R156, P1, R26, R27, 0x1 ;  /* 0x0000001b1a9c7211 */ /* 0x000fe200078208ff */
[----:B------:R-:W-:Y:S01]  /*1b70*/  IMAD R11, R31, 0x2, R0 ;  /* 0x000000021f0b7824 */ /* 0x000fe200078e0200 */
[----:B------:R-:W-:-:S02]  /*1b80*/  LEA.HI.X.SX32 R159, R25, R29, 0x1, P0 ;  /* 0x0000001d199f7211 */ /* 0x000fc400000f0eff */
[----:B------:R-:W-:Y:S02]  /*1b90*/  LEA R152, P0, R2, R27, 0x1 ;  /* 0x0000001b02987211 */ /* 0x000fe400078008ff */
[----:B------:R-:W-:Y:S02]  /*1ba0*/  LEA.HI.X.SX32 R157, R26, R29, 0x1, P1 ;  /* 0x0000001d1a9d7211 */ /* 0x000fe400008f0eff */
[----:B------:R-:W-:Y:S02]  /*1bb0*/  LEA R150, P1, R4, R27, 0x1 ;  /* 0x0000001b04967211 */ /* 0x000fe400078208ff */
[----:B------:R-:W-:Y:S01]  /*1bc0*/  LEA.HI.X.SX32 R153, R2, R29, 0x1, P0 ;  /* 0x0000001d02997211 */ /* 0x000fe200000f0eff */
[----:B------:R-:W-:Y:S01]  /*1bd0*/  IMAD R2, R31, 0x2, R11 ;  /* 0x000000021f027824 */ /* 0x000fe200078e020b */
[----:B------:R-:W-:Y:S02]  /*1be0*/  LEA R148, P2, R5, R27, 0x1 ;  /* 0x0000001b05947211 */ /* 0x000fe400078408ff */
[-C--:B------:R-:W-:Y:S01]  /*1bf0*/  LEA.HI.X.SX32 R151, R4, R29.reuse, 0x1, P1 ;  /* 0x0000001d04977211 */ /* 0x080fe200008f0eff */
[----:B------:R-:W-:Y:S01]  /*1c00*/  IMAD R4, R31, 0x2, R2 ;  /* 0x000000021f047824 */ /* 0x000fe200078e0202 */
[----:B------:R-:W-:-:S02]  /*1c10*/  LEA.HI.X.SX32 R149, R5, R29, 0x1, P2 ;  /* 0x0000001d05957211 */ /* 0x000fc400010f0eff */
[-C--:B------:R-:W-:Y:S01]  /*1c20*/  LEA R142, P2, R8, R27.reuse, 0x1 ;  /* 0x0000001b088e7211 */ /* 0x080fe200078408ff */
[----:B------:R-:W-:Y:S01]  /*1c30*/  IMAD R5, R31, 0x2, R4 ;  /* 0x000000021f057824 */ /* 0x000fe200078e0204 */
[-C--:B------:R-:W-:Y:S02]  /*1c40*/  LEA R146, P0, R6, R27.reuse, 0x1 ;  /* 0x0000001b06927211 */ /* 0x080fe400078008ff */
[----:B------:R-:W-:Y:S02]  /*1c50*/  LEA R144, P1, R7, R27, 0x1 ;  /* 0x0000001b07907211 */ /* 0x000fe400078208ff */
[-C--:B------:R-:W-:Y:S02]  /*1c60*/  LEA.HI.X.SX32 R143, R8, R29.reuse, 0x1, P2 ;  /* 0x0000001d088f7211 */ /* 0x080fe400010f0eff */
[----:B------:R-:W-:Y:S01]  /*1c70*/  LEA.HI.X.SX32 R147, R6, R29, 0x1, P0 ;  /* 0x0000001d06937211 */ /* 0x000fe200000f0eff */
[----:B------:R-:W-:Y:S01]  /*1c80*/  IMAD R6, R31, 0x2, R5 ;  /* 0x000000021f067824 */ /* 0x000fe200078e0205 */
[----:B------:R-:W-:-:S02]  /*1c90*/  LEA R136, P2, R0, R27, 0x1 ;  /* 0x0000001b00887211 */ /* 0x000fc400078408ff */
[----:B------:R-:W-:Y:S02]  /*1ca0*/  LEA.HI.X.SX32 R145, R7, R29, 0x1, P1 ;  /* 0x0000001d07917211 */ /* 0x000fe400008f0eff */
[----:B------:R-:W-:Y:S02]  /*1cb0*/  LEA R138, P1, R10, R27, 0x1 ;  /* 0x0000001b0a8a7211 */ /* 0x000fe400078208ff */
[-C--:B------:R-:W-:Y:S01]  /*1cc0*/  LEA.HI.X.SX32 R137, R0, R29.reuse, 0x1, P2 ;  /* 0x0000001d00897211 */ /* 0x080fe200010f0eff */
[C---:B------:R-:W-:Y:S01]  /*1cd0*/  IMAD R0, R31.reuse, 0x2, R6 ;  /* 0x000000021f007824 */ /* 0x040fe200078e0206 */
[----:B------:R-:W-:Y:S02]  /*1ce0*/  LEA.HI.X.SX32 R139, R10, R29, 0x1, P1 ;  /* 0x0000001d0a8b7211 */ /* 0x000fe400008f0eff */
[-C--:B------:R-:W-:Y:S01]  /*1cf0*/  LEA R132, P1, R2, R27.reuse, 0x1 ;  /* 0x0000001b02847211 */ /* 0x080fe200078208ff */
[----:B------:R-:W-:Y:S01]  /*1d00*/  IMAD R7, R31, 0x2, R0 ;  /* 0x000000021f077824 */ /* 0x000fe200078e0200 */
[----:B------:R-:W-:-:S02]  /*1d10*/  LEA R140, P0, R9, R27, 0x1 ;  /* 0x0000001b098c7211 */ /* 0x000fc400078008ff */
[----:B------:R-:W-:Y:S02]  /*1d20*/  LEA R130, P2, R4, R27, 0x1 ;  /* 0x0000001b04827211 */ /* 0x000fe400078408ff */
[-C--:B------:R-:W-:Y:S01]  /*1d30*/  LEA.HI.X.SX32 R133, R2, R29.reuse, 0x1, P1 ;  /* 0x0000001d02857211 */ /* 0x080fe200008f0eff */
[----:B------:R-:W-:Y:S01]  /*1d40*/  IMAD R2, R31, 0x2, R7 ;  /* 0x000000021f027824 */ /* 0x000fe200078e0207 */
[-C--:B------:R-:W-:Y:S02]  /*1d50*/  LEA.HI.X.SX32 R141, R9, R29.reuse, 0x1, P0 ;  /* 0x0000001d098d7211 */ /* 0x080fe400000f0eff */
[----:B------:R-:W-:Y:S01]  /*1d60*/  LEA.HI.X.SX32 R131, R4, R29, 0x1, P2 ;  /* 0x0000001d04837211 */ /* 0x000fe200010f0eff */
[----:B------:R-:W-:Y:S01]  /*1d70*/  IMAD R4, R31, 0x2, R2 ;  /* 0x000000021f047824 */ /* 0x000fe200078e0202 */
[-C--:B------:R-:W-:Y:S02]  /*1d80*/  LEA R134, P0, R11, R27.reuse, 0x1 ;  /* 0x0000001b0b867211 */ /* 0x080fe400078008ff */
[----:B------:R-:W-:-:S02]  /*1d90*/  LEA R124, P2, R0, R27, 0x1 ;  /* 0x0000001b007c7211 */ /* 0x000fc400078408ff */
[-C--:B------:R-:W-:Y:S02]  /*1da0*/  LEA.HI.X.SX32 R135, R11, R29.reuse, 0x1, P0 ;  /* 0x0000001d0b877211 */ /* 0x080fe400000f0eff */
[----:B------:R-:W-:Y:S01]  /*1db0*/  LEA.HI.X.SX32 R125, R0, R29, 0x1, P2 ;  /* 0x0000001d007d7211 */ /* 0x000fe200010f0eff */
[----:B------:R-:W-:Y:S01]  /*1dc0*/  IMAD R0, R31, 0x2, R4 ;  /* 0x000000021f007824 */ /* 0x000fe200078e0204 */
[CC--:B------:R-:W-:Y:S02]  /*1dd0*/  LEA R128, P0, R5.reuse, R27.reuse, 0x1 ;  /* 0x0000001b05807211 */ /* 0x0c0fe400078008ff */
[C---:B------:R-:W-:Y:S02]  /*1de0*/  LEA R126, P1, R6.reuse, R27, 0x1 ;  /* 0x0000001b067e7211 */ /* 0x040fe400078208ff */
[-C--:B------:R-:W-:Y:S01]  /*1df0*/  LEA.HI.X.SX32 R129, R5, R29.reuse, 0x1, P0 ;  /* 0x0000001d05817211 */ /* 0x080fe200000f0eff */
[----:B------:R-:W-:Y:S01]  /*1e00*/  IMAD.MOV.U32 R5, RZ, RZ, 0x3f800000 ;  /* 0x3f800000ff057424 */ /* 0x000fe200078e00ff */
[----:B------:R-:W-:Y:S01]  /*1e10*/  LEA.HI.X.SX32 R127, R6, R29, 0x1, P1 ;  /* 0x0000001d067f7211 */ /* 0x000fe200008f0eff */
[----:B------:R-:W-:Y:S01]  /*1e20*/  IMAD.MOV.U32 R6, RZ, RZ, 0x3f800000 ;  /* 0x3f800000ff067424 */ /* 0x000fe200078e00ff */
[----:B-1----:R-:W-:-:S02]  /*1e30*/  LEA R122, P0, R7, R27, 0x1 ;  /* 0x0000001b077a7211 */ /* 0x002fc400078008ff */
[-C--:B0-----:R-:W-:Y:S02]  /*1e40*/  LEA R120, P1, R2, R27.reuse, 0x1 ;  /* 0x0000001b02787211 */ /* 0x081fe400078208ff */
[-C--:B------:R-:W-:Y:S02]  /*1e50*/  LEA R22, P2, R4, R27.reuse, 0x1 ;  /* 0x0000001b04167211 */ /* 0x080fe400078408ff */
[----:B------:R-:W-:Y:S02]  /*1e60*/  LEA R20, P3, R0, R27, 0x1 ;  /* 0x0000001b00147211 */ /* 0x000fe400078608ff */
[-C--:B------:R-:W-:Y:S01]  /*1e70*/  LEA.HI.X.SX32 R123, R7, R29.reuse, 0x1, P0 ;  /* 0x0000001d077b7211 */ /* 0x080fe200000f0eff */
[----:B------:R-:W-:Y:S01]  /*1e80*/  IMAD.MOV.U32 R7, RZ, RZ, -0x800000 ;  /* 0xff800000ff077424 */ /* 0x000fe200078e00ff */
[-C--:B------:R-:W-:Y:S01]  /*1e90*/  LEA.HI.X.SX32 R121, R2, R29.reuse, 0x1, P1 ;  /* 0x0000001d02797211 */ /* 0x080fe200008f0eff */
[----:B------:R-:W-:Y:S01]  /*1ea0*/  IMAD.MOV.U32 R2, RZ, RZ, RZ ;  /* 0x000000ffff027224 */ /* 0x000fe200078e00ff */
[-C--:B------:R-:W-:Y:S01]  /*1eb0*/  LEA.HI.X.SX32 R23, R4, R29.reuse, 0x1, P2 ;  /* 0x0000001d04177211 */ /* 0x080fe200010f0eff */
[----:B------:R-:W-:Y:S01]  /*1ec0*/  IMAD.MOV.U32 R4, RZ, RZ, -0x800000 ;  /* 0xff800000ff047424 */ /* 0x000fe200078e00ff */
[----:B------:R-:W-:Y:S01]  /*1ed0*/  LEA.HI.X.SX32 R21, R0, R29, 0x1, P3 ;  /* 0x0000001d00157211 */ /* 0x000fe200018f0eff */
[----:B------:R-:W-:-:S07]  /*1ee0*/  IMAD.MOV.U32 R0, RZ, RZ, RZ ;  /* 0x000000ffff007224 */ /* 0x000fce00078e00ff */
.L_x_1:
[----:B------:R-:W2:Y:S04]  /*1ef0*/  LDL.64 R14, [R1+0x80] ;  /* 0x00008000010e7983 */ /* 0x000ea80000100a00 */
[----:B------:R-:W3:Y:S04]  /*1f00*/  LDL.64 R8, [R1+0x78] ;  /* 0x0000780001087983 */ /* 0x000ee80000100a00 */
[----:B------:R-:W4:Y:S04]  /*1f10*/  LDL.64 R202, [R1+0x60] ;  /* 0x0000600001ca7983 */ /* 0x000f280000100a00 */
[----:B------:R-:W5:Y:S04]  /*1f20*/  LDL.64 R200, [R1+0x48] ;  /* 0x0000480001c87983 */ /* 0x000f680000100a00 */
        /* <DEDUP_REMOVED lines=8> */
[----:B------:R-:W5:Y:S04]  /*1fb0*/  LDL.64 R204, [R1] ;  /* 0x0000000001cc7983 */ /* 0x000f680000100a00 */
[----:B------:R-:W5:Y:S04]  /*1fc0*/  LDL.64 R212, [R1+0x30] ;  /* 0x0000300001d47983 */ /* 0x000f680000100a00 */
[----:B------:R-:W5:Y:S01]  /*1fd0*/  LDL.64 R208, [R1+0x20] ;  /* 0x0000200001d07983 */ /* 0x000f620000100a00 */
[----:B--2---:R-:W-:-:S04]  /*1fe0*/  IMAD.WIDE R14, R2, 0x2, R14 ;  /* 0x00000002020e7825 */ /* 0x004fc800078e020e */
[C---:B---3--:R-:W-:Y:S02]  /*1ff0*/  IMAD.WIDE R16, R2.reuse, 0x2, R8 ;  /* 0x0000000202107825 */ /* 0x048fe400078e0208 */
[----:B------:R5:W2:Y:S02]  /*2000*/  LDG.E.U16 R8, desc[UR28][R14.64] ;  /* 0x0000001c0e087981 */ /* 0x000aa4000c1e1500 */
[C---:B----4-:R-:W-:Y:S02]  /*2010*/  IMAD.WIDE R30, R2.reuse, 0x2, R202 ;  /* 0x00000002021e7825 */ /* 0x050fe400078e02ca */
[----:B------:R-:W3:Y:S04]  /*2020*/  LDL.64 R202, [R1+0x18] ;  /* 0x0000180001ca7983 */ /* 0x000ee80000100a00 */
[----:B------:R0:W4:Y:S01]  /*2030*/  LDG.E.U16 R9, desc[UR28][R16.64] ;  /* 0x0000001c10097981 */ /* 0x000122000c1e1500 */
[----:B-----5:R-:W-:-:S03]  /*2040*/  IMAD.WIDE R14, R2, 0x2, R200 ;  /* 0x00000002020e7825 */ /* 0x020fc600078e02c8 */
[----:B------:R-:W5:Y:S01]  /*2050*/  LDL.64 R200, [R1+0x8] ;  /* 0x0000080001c87983 */ /* 0x000f620000100a00 */
[----:B------:R-:W-:-:S03]  /*2060*/  IMAD.WIDE R32, R2, 0x2, R12 ;  /* 0x0000000202207825 */ /* 0x000fc600078e020c */
[----:B------:R1:W4:Y:S01]  /*2070*/  LDG.E.U16 R12, desc[UR28][R30.64] ;  /* 0x0000001c1e0c7981 */ /* 0x000322000c1e1500 */
[----:B------:R-:W-:-:S03]  /*2080*/  IMAD.WIDE R34, R2, 0x2, R10 ;  /* 0x0000000202227825 */ /* 0x000fc600078e020a */
[----:B------:R1:W4:Y:S01]  /*2090*/  LDG.E.U16 R13, desc[UR28][R32.64] ;  /* 0x0000001c200d7981 */ /* 0x000322000c1e1500 */
[----:B0-----:R-:W-:-:S03]  /*20a0*/  IMAD.WIDE R16, R2, 0x2, R216 ;  /* 0x0000000202107825 */ /* 0x001fc600078e02d8 */
[----:B------:R0:W4:Y:S01]  /*20b0*/  LDG.E.U16 R18, desc[UR28][R34.64] ;  /* 0x0000001c22127981 */ /* 0x000122000c1e1500 */
[----:B------:R-:W-:-:S03]  /*20c0*/  IMAD.WIDE R24, R2, 0x2, R220 ;  /* 0x0000000202187825 */ /* 0x000fc600078e02dc */
[----:B------:R0:W4:Y:S01]  /*20d0*/  LDG.E.U16 R26, desc[UR28][R14.64] ;  /* 0x0000001c0e1a7981 */ /* 0x000122000c1e1500 */
[----:B------:R-:W-:-:S03]  /*20e0*/  IMAD.WIDE R40, R2, 0x2, R210 ;  /* 0x0000000202287825 */ /* 0x000fc600078e02d2 */
[----:B------:R0:W4:Y:S01]  /*20f0*/  LDG.E.U16 R27, desc[UR28][R16.64] ;  /* 0x0000001c101b7981 */ /* 0x000122000c1e1500 */
[----:B------:R-:W-:-:S03]  /*2100*/  IMAD.WIDE R28, R2, 0x2, R218 ;  /* 0x00000002021c7825 */ /* 0x000fc600078e02da */
[----:B------:R0:W4:Y:S01]  /*2110*/  LDG.E.U16 R10, desc[UR28][R24.64] ;  /* 0x0000001c180a7981 */ /* 0x000122000c1e1500 */
[----:B------:R-:W-:-:S03]  /*2120*/  IMAD.WIDE R36, R2, 0x2, R214 ;  /* 0x0000000202247825 */ /* 0x000fc600078e02d6 */
[----:B------:R0:W4:Y:S01]  /*2130*/  LDG.E.U16 R48, desc[UR28][R40.64] ;  /* 0x0000001c28307981 */ /* 0x000122000c1e1500 */
[----:B-1----:R-:W-:-:S03]  /*2140*/  IMAD.WIDE R30, R2, 0x2, R206 ;  /* 0x00000002021e7825 */ /* 0x002fc600078e02ce */
[----:B------:R-:W4:Y:S01]  /*2150*/  LDG.E.U16 R11, desc[UR28][R28.64] ;  /* 0x0000001c1c0b7981 */ /* 0x000f22000c1e1500 */
[----:B------:R-:W-:-:S03]  /*2160*/  IMAD.WIDE R32, R2, 0x2, R204 ;  /* 0x0000000202207825 */ /* 0x000fc600078e02cc */
[----:B------:R-:W4:Y:S01]  /*2170*/  LDG.E.U16 R50, desc[UR28][R30.64] ;  /* 0x0000001c1e327981 */ /* 0x000f22000c1e1500 */
[----:B0-----:R-:W-:-:S03]  /*2180*/  IMAD.WIDE R34, R2, 0x2, R248 ;  /* 0x0000000202227825 */ /* 0x001fc600078e02f8 */
[----:B------:R-:W4:Y:S01]  /*2190*/  LDG.E.U16 R51, desc[UR28][R32.64] ;  /* 0x0000001c20337981 */ /* 0x000f22000c1e1500 */
[----:B------:R-:W-:-:S03]  /*21a0*/  IMAD.WIDE R14, R2, 0x2, R172 ;  /* 0x00000002020e7825 */ /* 0x000fc600078e02ac */
[----:B------:R-:W4:Y:S01]  /*21b0*/  LDG.E.U16 R28, desc[UR28][R36.64] ;  /* 0x0000001c241c7981 */ /* 0x000f22000c1e1500 */
        /* <DEDUP_REMOVED lines=9> */
[----:B------:R-:W4:Y:S01]  /*2250*/  LDG.E.U16 R49, desc[UR28][R24.64] ;  /* 0x0000001c18317981 */ /* 0x000f22000c1e1500 */
[----:B------:R-:W-:-:S03]  /*2260*/  IMAD.WIDE R44, R2, 0x2, R184 ;  /* 0x00000002022c7825 */ /* 0x000fc600078e02b8 */
[----:B------:R-:W4:Y:S01]  /*2270*/  LDG.E.U16 R53, desc[UR28][R42.64] ;  /* 0x0000001c2a357981 */ /* 0x000f22000c1e1500 */
[----:B------:R-:W-:-:S03]  /*2280*/  IMAD.WIDE R46, R2, 0x2, R188 ;  /* 0x00000002022e7825 */ /* 0x000fc600078e02bc */
[----:B------:R1:W4:Y:S01]  /*2290*/  LDG.E.U16 R56, desc[UR28][R40.64] ;  /* 0x0000001c28387981 */ /* 0x000322000c1e1500 */
[----:B0-----:R-:W-:-:S03]  /*22a0*/  IMAD.WIDE R34, R2, 0x2, R250 ;  /* 0x0000000202227825 */ /* 0x001fc600078e02fa */
[----:B------:R-:W4:Y:S01]  /*22b0*/  LDG.E.U16 R44, desc[UR28][R44.64] ;  /* 0x0000001c2c2c7981 */ /* 0x000f22000c1e1500 */
[----:B------:R-:W-:-:S03]  /*22c0*/  IMAD.WIDE R36, R2, 0x2, R246 ;  /* 0x0000000202247825 */ /* 0x000fc600078e02f6 */
[----:B------:R-:W4:Y:S01]  /*22d0*/  LDG.E.U16 R46, desc[UR28][R46.64] ;  /* 0x0000001c2e2e7981 */ /* 0x000f22000c1e1500 */
[----:B-1----:R-:W-:-:S03]  /*22e0*/  IMAD.WIDE R14, R2, 0x2, R186 ;  /* 0x00000002020e7825 */ /* 0x002fc600078e02ba */
[----:B------:R-:W4:Y:S01]  /*22f0*/  LDG.E.U16 R34, desc[UR28][R34.64] ;  /* 0x0000001c22227981 */ /* 0x000f22000c1e1500 */
[----:B------:R-:W-:-:S03]  /*2300*/  IMAD.WIDE R16, R2, 0x2, R190 ;  /* 0x0000000202107825 */ /* 0x000fc600078e02be */
[----:B------:R-:W4:Y:S01]  /*2310*/  LDG.E.U16 R36, desc[UR28][R36.64] ;  /* 0x0000001c24247981 */ /* 0x000f22000c1e1500 */
[----:B------:R-:W-:-:S03]  /*2320*/  IMAD.WIDE R38, R2, 0x2, R242 ;  /* 0x0000000202267825 */ /* 0x000fc600078e02f2 */
[----:B------:R-:W4:Y:S01]  /*2330*/  LDG.E.U16 R14, desc[UR28][R14.64] ;  /* 0x0000001c0e0e7981 */ /* 0x000f22000c1e1500 */
[----:B------:R-:W-:-:S03]  /*2340*/  IMAD.WIDE R40, R2, 0x2, R174 ;  /* 0x0000000202287825 */ /* 0x000fc600078e02ae */
[----:B------:R-:W4:Y:S01]  /*2350*/  LDG.E.U16 R16, desc[UR28][R16.64] ;  /* 0x0000001c10107981 */ /* 0x000f22000c1e1500 */
[----:B------:R-:W-:-:S04]  /*2360*/  IMAD.WIDE R42, R2, 0x2, R178 ;  /* 0x00000002022a7825 */ /* 0x000fc800078e02b2 */
[----:B------:R-:W-:-:S04]  /*2370*/  IMAD.WIDE R24, R2, 0x2, R182 ;  /* 0x0000000202187825 */ /* 0x000fc800078e02b6 */
[C---:B---3--:R-:W-:Y:S02]  /*2380*/  IMAD.WIDE R30, R2.reuse, 0x2, R202 ;  /* 0x00000002021e7825 */ /* 0x048fe400078e02ca */
[----:B------:R-:W3:Y:S04]  /*2390*/  LDG.E.U16 R202, desc[UR28][R42.64] ;  /* 0x0000001c2aca7981 */ /* 0x000ee8000c1e1500 */
[----:B------:R0:W3:Y:S01]  /*23a0*/  LDG.E.U16 R30, desc[UR28][R30.64] ;  /* 0x0000001c1e1e7981 */ /* 0x0000e2000c1e1500 */
[----:B-----5:R-:W-:-:S03]  /*23b0*/  IMAD.WIDE R32, R2, 0x2, R200 ;  /* 0x0000000202207825 */ /* 0x020fc600078e02c8 */
[----:B------:R-:W5:Y:S04]  /*23c0*/  LDG.E.U16 R200, desc[UR28][R38.64] ;  /* 0x0000001c26c87981 */ /* 0x000f68000c1e1500 */
[----:B------:R1:W5:Y:S04]  /*23d0*/  LDG.E.U16 R32, desc[UR28][R32.64] ;  /* 0x0000001c20207981 */ /* 0x000368000c1e1500 */
[----:B------:R-:W5:Y:S04]  /*23e0*/  LDG.E.U16 R201, desc[UR28][R40.64] ;  /* 0x0000001c28c97981 */ /* 0x000f68000c1e1500 */
[----:B------:R-:W5:Y:S01]  /*23f0*/  LDG.E.U16 R203, desc[UR28][R24.64] ;  /* 0x0000001c18cb7981 */ /* 0x000f62000c1e1500 */
[----:B0-----:R-:W-:-:S02]  /*2400*/  LOP3.LUT R31, R252, 0xff, RZ, 0xc0, !PT ;  /* 0x000000fffc1f7812 */ /* 0x001fc400078ec0ff */
[----:B-1----:R-:W-:-:S03]  /*2410*/  LOP3.LUT R33, R252, 0xc0, RZ, 0xc0, !PT ;  /* 0x000000c0fc217812 */ /* 0x002fc600078ec0ff */
[----:B------:R-:W-:Y:S01]  /*2420*/  IMAD.SHL.U32 R31, R31, 0x2, RZ ;  /* 0x000000021f1f7824 */ /* 0x000fe200078e00ff */
[----:B------:R-:W-:-:S04]  /*2430*/  SHF.R.U32.HI R38, RZ, 0x2, R33 ;  /* 0x00000002ff267819 */ /* 0x000fc80000011621 */
[----:B------:R-:W-:Y:S01]  /*2440*/  LOP3.LUT R31, R31, R38, RZ, 0x3c, !PT ;  /* 0x000000261f1f7212 */ /* 0x000fe200078e3cff */
[----:B------:R-:W-:Y:S03]  /*2450*/  BAR.SYNC.DEFER_BLOCKING 0x0 ;  /* 0x0000000000007b1d */ /* 0x000fe60000010000 */
[----:B------:R-:W-:-:S03]  /*2460*/  LOP3.LUT R15, R31, 0x40, RZ, 0x3c, !PT ;  /* 0x000000401f0f7812 */ /* 0x000fc600078e3cff */
[----:B--2---:R-:W-:Y:S04]  /*2470*/  STS.U16 [R31+UR20+0x4000], R8 ;  /* 0x004000081f007988 */ /* 0x004fe80008000414 */
[----:B----4-:R-:W-:Y:S04]  /*2480*/  STS.U16 [R31+UR20+0x4400], R10 ;  /* 0x0044000a1f007988 */ /* 0x010fe80008000414 */
[----:B------:R-:W-:Y:S04]  /*2490*/  STS.U16 [R31+UR20+0x4800], R12 ;  /* 0x0048000c1f007988 */ /* 0x000fe80008000414 */
        /* <DEDUP_REMOVED lines=22> */
[----:B------:R-:W-:Y:S01]  /*2600*/  STS.U16 [R15+UR20+0x7e00], R16 ;  /* 0x007e00100f007988 */ /* 0x000fe20008000414 */
[----:B------:R-:W-:-:S04]  /*2610*/  USHF.L.U32 UR6, UR32, 0x7, URZ ;  /* 0x0000000720067899 */ /* 0x000fc8000800063f */
[----:B------:R-:W-:-:S04]  /*2620*/  ULOP3.LUT UR6, UR6, 0x200, URZ, 0xc0, !UPT ;  /* 0x0000020006067892 */ /* 0x000fc8000f8ec03f */
[----:B------:R-:W-:-:S04]  /*2630*/  ULEA.HI UR6, UR20, UR6, URZ, 0x1c ;  /* 0x0000000614067291 */ /* 0x000fc8000f8fe03f */
[----:B------:R-:W-:Y:S01]  /*2640*/  ULOP3.LUT UR16, UR6, 0x3fff, URZ, 0xc0, !UPT ;  /* 0x00003fff06107892 */ /* 0x000fe2000f8ec03f */
[----:B------:R-:W-:Y:S01]  /*2650*/  UMOV UR17, 0x40000040 ;  /* 0x4000004000117882 */ /* 0x000fe20000000000 */
[----:B---3--:R-:W-:Y:S04]  /*2660*/  STS.U16 [R15+UR20+0x7200], R202 ;  /* 0x007200ca0f007988 */ /* 0x008fe80008000414 */
[----:B------:R-:W-:Y:S04]  /*2670*/  STS.U16 [R15+UR20+0x5a00], R30 ;  /* 0x005a001e0f007988 */ /* 0x000fe80008000414 */
[----:B-----5:R-:W-:Y:S04]  /*2680*/  STS.U16 [R15+UR20+0x6a00], R200 ;  /* 0x006a00c80f007988 */ /* 0x020fe80008000414 */
[----:B------:R0:W-:Y:S04]  /*2690*/  STS.U16 [R15+UR20+0x5e00], R32 ;  /* 0x005e00200f007988 */ /* 0x0001e80008000414 */
[----:B------:R1:W-:Y:S04]  /*26a0*/  STS.U16 [R15+UR20+0x6e00], R201 ;  /* 0x006e00c90f007988 */ /* 0x0003e80008000414 */
[----:B------:R2:W-:Y:S01]  /*26b0*/  STS.U16 [R15+UR20+0x7600], R203 ;  /* 0x007600cb0f007988 */ /* 0x0005e20008000414 */
[----:B------:R3:W-:Y:S06]  /*26c0*/  MEMBAR.ALL.CTA ;  /* 0x0000000000007992 */ /* 0x0007ec0000008000 */
[----:B---3--:R-:W3:Y:S02]  /*26d0*/  FENCE.VIEW.ASYNC.S ;  /* 0x00000000000073c6 */ /* 0x008ee40000000000 */
[----:B---3--:R-:W-:Y:S06]  /*26e0*/  BAR.SYNC.DEFER_BLOCKING 0x0 ;  /* 0x0000000000007b1d */ /* 0x008fec0000010000 */
[----:B0-----:R-:W-:-:S06]  /*26f0*/  WARPGROUP.ARRIVE ;  /* 0x00000000000079c5 */ /* 0x001fcc0000000000 */
[----:B------:R-:W-:Y:S01]  /*2700*/  HGMMA.64x128x16.F32.BF16 R24, gdesc[UR16].tnspA, RZ, !UPT ;  /* 0x21e00000101879f0 */ /* 0x000fe2000c7018ff */
[----:B------:R-:W-:Y:S01]  /*2710*/  UIADD3 UR8, UP0, UR16, 0x80, URZ ;  /* 0x0000008010087890 */ /* 0x000fe2000ff1e03f */
[----:B------:R-:W-:-:S03]  /*2720*/  UMOV UR6, URZ ;  /* 0x0000003f00067c82 */ /* 0x000fc60008000000 */
[----:B------:R-:W-:-:S04]  /*2730*/  UIADD3.X UR9, UR6, 0x40000040, URZ, UP0, !UPT ;  /* 0x4000004006097890 */ /* 0x000fc800087fe43f */
[----:B------:R-:W-:-:S05]  /*2740*/  UIADD3.64 UR24, UR8, 0x80, URZ ;  /* 0x0000008008187897 */ /* 0x000fca000fffe03f */
[----:B------:R-:W-:Y:S01]  /*2750*/  HGMMA.64x128x16.F32.BF16 R24, gdesc[UR8].tnspA, R24 ;  /* 0x21e00000081879f0 */ /* 0x000fe20008701818 */
[----:B------:R-:W-:-:S11]  /*2760*/  UIADD3.64 UR12, UR8, 0x100, URZ ;  /* 0x00000100080c7897 */ /* 0x000fd6000fffe03f */
[----:B------:R-:W-:Y:S01]  /*2770*/  HGMMA.64x128x16.F32.BF16 R24, gdesc[UR24].tnspA, R24 ;  /* 0x21e00000181879f0 */ /* 0x000fe20008701818 */
[----:B------:R-:W-:-:S05]  /*2780*/  IMAD.SHL.U32 R8, R252, 0x2, RZ ;  /* 0x00000002fc087824 */ /* 0x000fca00078e00ff */
[----:B------:R-:W-:-:S04]  /*2790*/  LOP3.LUT R8, R8, 0x6, RZ, 0xc0, !PT ;  /* 0x0000000608087812 */ /* 0x000fc800078ec0ff */
[----:B------:R-:W-:Y:S02]  /*27a0*/  IADD3 R202, P0, R8, UR4, RZ ;  /* 0x0000000408ca7c10 */ /* 0x000fe4000ff1e0ff */
[----:B-1----:R-:W-:Y:S02]  /*27b0*/  LOP3.LUT R201, R3, 0x8, RZ, 0xfc, !PT ;  /* 0x0000000803c97812 */ /* 0x002fe400078efcff */
[C---:B------:R-:W-:Y:S02]  /*27c0*/  LOP3.LUT R8, R202.reuse, 0x70, RZ, 0xfc, !PT ;  /* 0x00000070ca087812 */ /* 0x040fe400078efcff */
[----:B------:R-:W-:Y:S01]  /*27d0*/  LOP3.LUT R10, R202, 0x71, RZ, 0xfc, !PT ;  /* 0x00000071ca0a7812 */ /* 0x000fe200078efcff */
[----:B------:R-:W-:Y:S01]  /*27e0*/  IMAD.X R200, RZ, RZ, UR5, P0 ;  /* 0x00000005ffc87e24 */ /* 0x000fe200080e06ff */
[C---:B------:R-:W-:Y:S02]  /*27f0*/  ISETP.GT.U32.AND P6, PT, R8.reuse, R3, PT ;  /* 0x000000030800720c */ /* 0x040fe40003fc4070 */
[----:B------:R-:W-:-:S02]  /*2800*/  ISETP.GT.U32.AND P5, PT, R8, R201, PT ;  /* 0x000000c90800720c */ /* 0x000fc40003fa4070 */
[----:B------:R-:W-:Y:S02]  /*2810*/  LOP3.LUT R8, R202, 0x79, RZ, 0xfc, !PT ;  /* 0x00000079ca087812 */ /* 0x000fe400078efcff */
[C---:B------:R-:W-:Y:S02]  /*2820*/  ISETP.GT.U32.AND P3, PT, R10.reuse, R201, PT ;  /* 0x000000c90a00720c */ /* 0x040fe40003f64070 */
[-C--:B------:R-:W-:Y:S02]  /*2830*/  ISETP.GT.U32.AND P4, PT, R10, R3.reuse, PT ;  /* 0x000000030a00720c */ /* 0x080fe40003f84070 */
[----:B------:R-:W-:Y:S02]  /*2840*/  LOP3.LUT R10, R202, 0x78, RZ, 0xfc, !PT ;  /* 0x00000078ca0a7812 */ /* 0x000fe400078efcff */
[C---:B------:R-:W-:Y:S02]  /*2850*/  ISETP.GT.U32.AND P1, PT, R8.reuse, R3, PT ;  /* 0x000000030800720c */ /* 0x040fe40003f24070 */
[----:B------:R-:W-:-:S02]  /*2860*/  ISETP.GT.U32.AND P2, PT, R8, R201, PT ;  /* 0x000000c90800720c */ /* 0x000fc40003f44070 */
[C---:B------:R-:W-:Y:S02]  /*2870*/  ISETP.GT.U32.AND.EX P5, PT, R200.reuse, RZ, PT, P5 ;  /* 0x000000ffc800720c */ /* 0x040fe40003fa4150 */
[----:B------:R-:W-:Y:S02]  /*2880*/  ISETP.GT.U32.AND.EX P3, PT, R200, RZ, PT, P3 ;  /* 0x000000ffc800720c */ /* 0x000fe40003f64130 */
[----:B------:R-:W-:Y:S02]  /*2890*/  LOP3.LUT R8, R202, 0x60, RZ, 0xfc, !PT ;  /* 0x00000060ca087812 */ /* 0x000fe400078efcff */
[----:B------:R-:W-:Y:S02]  /*28a0*/  ISETP.GT.U32.AND P0, PT, R10, R3, PT ;  /* 0x000000030a00720c */ /* 0x000fe40003f04070 */
[----:B------:R-:W-:Y:S02]  /*28b0*/  SEL R204, RZ, 0x1fffe, !P5 ;  /* 0x0001fffeffcc7807 */ /* 0x000fe40006800000 */
[----:B------:R-:W-:-:S02]  /*28c0*/  SEL R205, RZ, 0x1, !P3 ;  /* 0x00000001ffcd7807 */ /* 0x000fc40005800000 */
[----:B------:R-:W-:Y:S02]  /*28d0*/  ISETP.GT.U32.AND.EX P6, PT, R200, RZ, PT, P6 ;  /* 0x000000ffc800720c */ /* 0x000fe40003fc4160 */
[C---:B------:R-:W-:Y:S02]  /*28e0*/  ISETP.GT.U32.AND P5, PT, R8.reuse, R3, PT ;  /* 0x000000030800720c */ /* 0x040fe40003fa4070 */
[----:B------:R-:W-:Y:S02]  /*28f0*/  ISETP.GT.U32.AND P3, PT, R8, R201, PT ;  /* 0x000000c90800720c */ /* 0x000fe40003f64070 */
[C---:B------:R-:W-:Y:S02]  /*2900*/  ISETP.GT.U32.AND.EX P1, PT, R200.reuse, RZ, PT, P1 ;  /* 0x000000ffc800720c */ /* 0x040fe40003f24110 */
[C---:B------:R-:W-:Y:S02]  /*2910*/  ISETP.GT.U32.AND.EX P0, PT, R200.reuse, RZ, PT, P0 ;  /* 0x000000ffc800720c */ /* 0x040fe40003f04100 */
[----:B------:R-:W-:-:S02]  /*2920*/  ISETP.GT.U32.AND.EX P4, PT, R200, RZ, PT, P4 ;  /* 0x000000ffc800720c */ /* 0x000fc40003f84140 */
[----:B------:R-:W-:Y:S02]  /*2930*/  LOP3.LUT R8, R202, 0x61, RZ, 0xfc, !PT ;  /* 0x00000061ca087812 */ /* 0x000fe400078efcff */
[----:B--2---:R-:W-:Y:S02]  /*2940*/  SEL R203, RZ, 0x7fff8, !P6 ;  /* 0x0007fff8ffcb7807 */ /* 0x004fe40007000000 */
[----:B------:R-:W-:Y:S02]  /*2950*/  SEL R207, RZ, 0x4, !P1 ;  /* 0x00000004ffcf7807 */ /* 0x000fe40004800000 */
[----:B------:R-:W-:Y:S02]  /*2960*/  SEL R208, RZ, 0x7fff8, !P0 ;  /* 0x0007fff8ffd07807 */ /* 0x000fe40004000000 */
[----:B------:R-:W-:Y:S02]  /*2970*/  ISETP.GT.U32.AND P6, PT, R10, R201, PT ;  /* 0x000000c90a00720c */ /* 0x000fe40003fc4070 */
[----:B------:R-:W-:-:S02]  /*2980*/  SEL R206, RZ, 0x4, !P4 ;  /* 0x00000004ffce7807 */ /* 0x000fc40006000000 */
[C---:B------:R-:W-:Y:S02]  /*2990*/  ISETP.GT.U32.AND P1, PT, R8.reuse, R3, PT ;  /* 0x000000030800720c */ /* 0x040fe40003f24070 */
[----:B------:R-:W-:Y:S02]  /*29a0*/  ISETP.GT.U32.AND P0, PT, R8, R201, PT ;  /* 0x000000c90800720c */ /* 0x000fe40003f04070 */
[C---:B------:R-:W-:Y:S02]  /*29b0*/  ISETP.GT.U32.AND.EX P5, PT, R200.reuse, RZ, PT, P5 ;  /* 0x000000ffc800720c */ /* 0x040fe40003fa4150 */
[----:B------:R-:W-:Y:S01]  /*29c0*/  ISETP.GT.U32.AND.EX P3, PT, R200, RZ, PT, P3 ;  /* 0x000000ffc800720c */ /* 0x000fe20003f64130 */
[----:B------:R-:W-:Y:S01]  /*29d0*/  HGMMA.64x128x16.F32.BF16 R24, gdesc[UR12].tnspA, R24, gsb0 ;  /* 0x21e000000c1879f0 */ /* 0x000fe20008001818 */
[C---:B------:R-:W-:Y:S02]  /*29e0*/  IADD3 R10, P4, R202.reuse, 0x8, RZ ;  /* 0x00000008ca0a7810 */ /* 0x040fe40007f9e0ff */
[----:B------:R-:W-:-:S02]  /*29f0*/  LOP3.LUT R8, R202, 0x69, RZ, 0xfc, !PT ;  /* 0x00000069ca087812 */ /* 0x000fc400078efcff */
[----:B------:R-:W-:Y:S02]  /*2a00*/  SEL R210, RZ, 0x7fff8, !P5 ;  /* 0x0007fff8ffd27807 */ /* 0x000fe40006800000 */
[----:B------:R-:W-:Y:S02]  /*2a10*/  SEL R211, RZ, 0x1fffe, !P3 ;  /* 0x0001fffeffd37807 */ /* 0x000fe40005800000 */
[C---:B------:R-:W-:Y:S02]  /*2a20*/  ISETP.GT.U32.AND P5, PT, R8.reuse, R3, PT ;  /* 0x000000030800720c */ /* 0x040fe40003fa4070 */
[----:B------:R-:W-:Y:S01]  /*2a30*/  ISETP.GT.U32.AND P3, PT, R8, R201, PT ;  /* 0x000000c90800720c */ /* 0x000fe20003f64070 */
[----:B------:R-:W-:Y:S01]  /*2a40*/  IMAD.X R8, RZ, RZ, R200, P4 ;  /* 0x000000ffff087224 */ /* 0x000fe200020e06c8 */
[----:B------:R-:W-:-:S05]  /*2a50*/  IADD3 R9, P4, R202, 0x9, RZ ;  /* 0x00000009ca097810 */ /* 0x000fca0007f9e0ff */
        /* <DEDUP_REMOVED lines=17> */
[----:B------:R-:W-:Y:S02]  /*2b70*/  IADD3 R223, P4, R202, 0x38, RZ ;  /* 0x00000038cadf7810 */ /* 0x000fe40007f9e0ff */
[----:B------:R-:W-:-:S03]  /*2b80*/  ISETP.GT.U32.AND.EX P6, PT, R200, RZ, PT, P6 ;  /* 0x000000ffc800720c */ /* 0x000fc60003fc4160 */
[--C-:B------:R-:W-:Y:S01]  /*2b90*/  IMAD.X R218, RZ, RZ, R200.reuse, P4 ;  /* 0x000000ffffda7224 */ /* 0x100fe200020e06c8 */
[----:B------:R-:W-:Y:S02]  /*2ba0*/  IADD3 R220, P4, R202, 0x39, RZ ;  /* 0x00000039cadc7810 */ /* 0x000fe40007f9e0ff */
[----:B------:R-:W-:Y:S02]  /*2bb0*/  SEL R209, RZ, 0x1fffe, !P6 ;  /* 0x0001fffeffd17807 */ /* 0x000fe40007000000 */
[-C--:B------:R-:W-:Y:S01]  /*2bc0*/  ISETP.GT.U32.AND P6, PT, R10, R3.reuse, PT ;  /* 0x000000030a00720c */ /* 0x080fe20003fc4070 */
[----:B------:R-:W-:Y:S01]  /*2bd0*/  IMAD.X R219, RZ, RZ, R200, P4 ;  /* 0x000000ffffdb7224 */ /* 0x000fe200020e06c8 */
[C---:B------:R-:W-:Y:S02]  /*2be0*/  ISETP.GT.U32.AND.EX P5, PT, R200.reuse, RZ, PT, P5 ;  /* 0x000000ffc800720c */ /* 0x040fe40003fa4150 */
[----:B------:R-:W-:Y:S02]  /*2bf0*/  ISETP.GT.U32.AND.EX P3, PT, R200, RZ, PT, P3 ;  /* 0x000000ffc800720c */ /* 0x000fe40003f64130 */
[----:B------:R-:W-:-:S02]  /*2c00*/  ISETP.GE.U32.AND P4, PT, R202, R3, PT ;  /* 0x00000003ca00720c */ /* 0x000fc40003f86070 */
[----:B------:R-:W-:Y:S02]  /*2c10*/  ISETP.GT.U32.AND.EX P6, PT, R8, RZ, PT, P6 ;  /* 0x000000ff0800720c */ /* 0x000fe40003fc4160 */
[C---:B------:R-:W-:Y:S02]  /*2c20*/  ISETP.GT.U32.AND.EX P1, PT, R200.reuse, RZ, PT, P1 ;  /* 0x000000ffc800720c */ /* 0x040fe40003f24110 */
[----:B------:R-:W-:Y:S02]  /*2c30*/  SEL R214, RZ, 0x4, !P5 ;  /* 0x00000004ffd67807 */ /* 0x000fe40006800000 */
[----:B------:R-:W-:Y:S02]  /*2c40*/  SEL R215, RZ, 0x1, !P3 ;  /* 0x00000001ffd77807 */ /* 0x000fe40005800000 */
[----:B------:R-:W-:Y:S02]  /*2c50*/  ISETP.GE.U32.AND.EX P4, PT, R200, RZ, PT, P4 ;  /* 0x000000ffc800720c */ /* 0x000fe40003f86140 */
[----:B------:R-:W-:-:S02]  /*2c60*/  LOP3.LUT R10, R202, 0x68, RZ, 0xfc, !PT ;  /* 0x00000068ca0a7812 */ /* 0x000fc400078efcff */
[C---:B------:R-:W-:Y:S02]  /*2c70*/  IADD3 R11, P5, R202.reuse, 0x10, RZ ;  /* 0x00000010ca0b7810 */ /* 0x040fe40007fbe0ff */
[----:B------:R-:W-:Y:S02]  /*2c80*/  IADD3 R14, P3, R202, 0x11, RZ ;  /* 0x00000011ca0e7810 */ /* 0x000fe40007f7e0ff */
[----:B------:R-:W-:Y:S01]  /*2c90*/  SEL R213, RZ, 0x4, !P1 ;  /* 0x00000004ffd57807 */ /* 0x000fe20004800000 */
[--C-:B------:R-:W-:Y:S01]  /*2ca0*/  IMAD.X R18, RZ, RZ, R200.reuse, P5 ;  /* 0x000000ffff127224 */ /* 0x100fe200028e06c8 */
[----:B------:R-:W-:Y:S01]  /*2cb0*/  ISETP.GT.U32.AND.EX P0, PT, R200, RZ, PT, P0 ;  /* 0x000000ffc800720c */ /* 0x000fe20003f04100 */
[----:B------:R-:W-:Y:S01]  /*2cc0*/  IMAD.X R236, RZ, RZ, R200, P3 ;  /* 0x000000ffffec7224 */ /* 0x000fe200018e06c8 */
[----:B------:R-:W-:Y:S02]  /*2cd0*/  ISETP.GT.U32.AND P1, PT, R10, R201, PT ;  /* 0x000000c90a00720c */ /* 0x000fe40003f24070 */
[----:B------:R-:W-:-:S02]  /*2ce0*/  ISETP.GT.U32.AND P5, PT, R9, R3, PT ;  /* 0x000000030900720c */ /* 0x000fc40003fa4070 */
[----:B------:R-:W-:Y:S02]  /*2cf0*/  ISETP.GT.U32.AND P3, PT, R9, R201, PT ;  /* 0x000000c90900720c */ /* 0x000fe40003f64070 */
[----:B------:R-:W-:Y:S02]  /*2d00*/  SEL R212, RZ, 0x1, !P0 ;  /* 0x00000001ffd47807 */ /* 0x000fe40004000000 */
[----:B------:R-:W-:Y:S02]  /*2d10*/  ISETP.GT.U32.AND.EX P1, PT, R200, RZ, PT, P1 ;  /* 0x000000ffc800720c */ /* 0x000fe40003f24110 */
[----:B------:R-:W-:Y:S02]  /*2d20*/  ISETP.GT.U32.AND P0, PT, R10, R3, PT ;  /* 0x000000030a00720c */ /* 0x000fe40003f04070 */
[----:B------:R-:W-:Y:S02]  /*2d30*/  SEL R216, RZ, 0x1fffe, !P1 ;  /* 0x0001fffeffd87807 */ /* 0x000fe40004800000 */
[----:B------:R-:W-:Y:S01]  /*2d40*/  ISETP.GT.U32.AND.EX P1, PT, R200, RZ, PT, P0 ;  /* 0x000000ffc800720c */ /* 0x000fe20003f24100 */
[----:B------:R-:W-:-:S02]  /*2d50*/  WARPGROUP.DEPBAR.LE gsb0, 0x0 ;  /* 0x00008000000079c5 */ /* 0x000fc40000010000 */
[----:B------:R-:W-:Y:S01]  /*2d60*/  FMUL R8, R25, UR21 ;  /* 0x0000001519087c20 */ /* 0x000fe20008400000 */
[----:B------:R-:W-:-:S04]  /*2d70*/  FMUL R9, R26, UR21 ;  /* 0x000000151a097c20 */ /* 0x000fc80008400000 */
[----:B------:R-:W-:Y:S02]  /*2d80*/  FSEL R8, R8, -INF , !P4 ;  /* 0xff80000008087808 */ /* 0x000fe40006000000 */
[----:B------:R-:W-:-:S04]  /*2d90*/  ISETP.GT.U32.AND P4, PT, R202, R201, PT ;  /* 0x000000c9ca00720c */ /* 0x000fc80003f84070 */
[----:B------:R-:W-:Y:S02]  /*2da0*/  ISETP.GT.U32.AND.EX P4, PT, R200, RZ, PT, P4 ;  /* 0x000000ffc800720c */ /* 0x000fe40003f84140 */
[----:B------:R-:W-:Y:S02]  /*2db0*/  P2R R12, PR, RZ, 0x20 ;  /* 0x00000020ff0c7803 */ /* 0x000fe40000000000 */
[----:B------:R-:W-:Y:S02]  /*2dc0*/  FSEL R9, R9, -INF , !P4 ;  /* 0xff80000009097808 */ /* 0x000fe40006000000 */
[----:B------:R-:W-:Y:S01]  /*2dd0*/  ISETP.GE.U32.AND P4, PT, R202, R201, PT ;  /* 0x000000c9ca00720c */ /* 0x000fe20003f86070 */
[----:B------:R-:W-:Y:S01]  /*2de0*/  FMUL R10, R27, UR21 ;  /* 0x000000151b0a7c20 */ /* 0x000fe20008400000 */
[----:B------:R-:W-:Y:S02]  /*2df0*/  SEL R217, RZ, 0x7fff8, !P1 ;  /* 0x0007fff8ffd97807 */ /* 0x000fe40004800000 */
[----:B------:R-:W-:-:S02]  /*2e00*/  ISETP.GE.U32.AND.EX P4, PT, R200, RZ, PT, P4 ;  /* 0x000000ffc800720c */ /* 0x000fc40003f86140 */
[----:B------:R-:W-:Y:S01]  /*2e10*/  ISETP.NE.AND P1, PT, R12, RZ, PT ;  /* 0x000000ff0c00720c */ /* 0x000fe20003f25270 */
[----:B------:R-:W-:Y:S01]  /*2e20*/  FMUL R12, R29, UR21 ;  /* 0x000000151d0c7c20 */ /* 0x000fe20008400000 */
[----:B------:R-:W-:Y:S02]  /*2e30*/  FSEL R10, R10, -INF , !P4 ;  /* 0xff8000000a0a7808 */ /* 0x000fe40006000000 */
[C---:B------:R-:W-:Y:S02]  /*2e40*/  ISETP.GT.U32.AND P4, PT, R11.reuse, R3, PT ;  /* 0x000000030b00720c */ /* 0x040fe40003f84070 */
[----:B------:R-:W-:Y:S01]  /*2e50*/  ISETP.GT.U32.AND P5, PT, R11, R201, PT ;  /* 0x000000c90b00720c */ /* 0x000fe20003fa4070 */
[----:B------:R-:W-:Y:S01]  /*2e60*/  FMUL R11, R28, UR21 ;  /* 0x000000151c0b7c20 */ /* 0x000fe20008400000 */
[----:B------:R-:W-:-:S04]  /*2e70*/  ISETP.GT.U32.AND.EX P1, PT, R13, RZ, PT, P1 ;  /* 0x000000ff0d00720c */ /* 0x000fc80003f24110 */
[----:B------:R-:W-:Y:S02]  /*2e80*/  FSEL R12, R12, -INF , !P1 ;  /* 0xff8000000c0c7808 */ /* 0x000fe40004800000 */
[-C--:B------:R-:W-:Y:S02]  /*2e90*/  ISETP.GT.U32.AND P1, PT, R202, R3.reuse, PT ;  /* 0x00000003ca00720c */ /* 0x080fe40003f24070 */
[----:B------:R-:W-:Y:S01]  /*2ea0*/  FSEL R11, R11, -INF , !P6 ;  /* 0xff8000000b0b7808 */ /* 0x000fe20007000000 */
[----:B------:R-:W-:Y:S01]  /*2eb0*/  FMUL R15, R30, UR21 ;  /* 0x000000151e0f7c20 */ /* 0x000fe20008400000 */
[C---:B------:R-:W-:Y:S02]  /*2ec0*/  ISETP.GT.U32.AND P0, PT, R14.reuse, R3, PT ;  /* 0x000000030e00720c */ /* 0x040fe40003f04070 */
[----:B------:R-:W-:Y:S01]  /*2ed0*/  ISETP.GT.U32.AND P6, PT, R14, R201, PT ;  /* 0x000000c90e00720c */ /* 0x000fe20003fc4070 */
[----:B------:R-:W-:Y:S01]  /*2ee0*/  FMUL R14, R31, UR21 ;  /* 0x000000151f0e7c20 */ /* 0x000fe20008400000 */
[----:B------:R-:W-:Y:S01]  /*2ef0*/  ISETP.GT.U32.AND.EX P3, PT, R13, RZ, PT, P3 ;  /* 0x000000ff0d00720c */ /* 0x000fe20003f64130 */
[----:B------:R-:W-:Y:S01]  /*2f00*/  FMUL R13, R24, UR21 ;  /* 0x00000015180d7c20 */ /* 0x000fe20008400000 */
[----:B------:R-:W-:-:S02]  /*2f10*/  ISETP.GT.U32.AND.EX P1, PT, R200, RZ, PT, P1 ;  /* 0x000000ffc800720c */ /* 0x000fc40003f24110 */
[----:B------:R-:W-:Y:S02]  /*2f20*/  FSEL R14, R14, -INF , !P3 ;  /* 0xff8000000e0e7808 */ /* 0x000fe40005800000 */
[----:B------:R-:W-:Y:S02]  /*2f30*/  FSEL R13, R13, -INF , !P1 ;  /* 0xff8000000d0d7808 */ /* 0x000fe40004800000 */
[----:B------:R-:W-:Y:S01]  /*2f40*/  FSEL R15, R15, -INF , !P1 ;  /* 0xff8000000f0f7808 */ /* 0x000fe20004800000 */
[----:B------:R-:W-:Y:S01]  /*2f50*/  FMUL R24, R34, UR21 ;  /* 0x0000001522187c20 */ /* 0x000fe20008400000 */
[C---:B------:R-:W-:Y:S02]  /*2f60*/  ISETP.GT.U32.AND P1, PT, R16.reuse, R3, PT ;  /* 0x000000031000720c */ /* 0x040fe40003f24070 */
[----:B------:R-:W-:Y:S01]  /*2f70*/  ISETP.GT.U32.AND P3, PT, R16, R201, PT ;  /* 0x000000c91000720c */ /* 0x000fe20003f64070 */
[----:B------:R-:W-:Y:S01]  /*2f80*/  FMUL R16, R32, UR21 ;  /* 0x0000001520107c20 */ /* 0x000fe20008400000 */
[----:B------:R-:W-:-:S02]  /*2f90*/  ISETP.GT.U32.AND.EX P4, PT, R18, RZ, PT, P4 ;  /* 0x000000ff1200720c */ /* 0x000fc40003f84140 */
[----:B------:R-:W-:Y:S02]  /*2fa0*/  ISETP.GT.U32.AND.EX P5, PT, R18, RZ, PT, P5 ;  /* 0x000000ff1200720c */ /* 0x000fe40003fa4150 */
[----:B------:R-:W-:Y:S02]  /*2fb0*/  FSEL R16, R16, -INF , !P4 ;  /* 0xff80000010107808 */ /* 0x000fe40006000000 */
[----:B------:R-:W-:Y:S01]  /*2fc0*/  FSEL R24, R24, -INF , !P5 ;  /* 0xff80000018187808 */ /* 0x000fe20006800000 */
[----:B------:R-:W-:Y:S01]  /*2fd0*/  FMUL R25, R36, UR21 ;  /* 0x0000001524197c20 */ /* 0x000fe20008400000 */
[-C--:B------:R-:W-:Y:S02]  /*2fe0*/  ISETP.GT.U32.AND P4, PT, R237, R3.reuse, PT ;  /* 0x00000003ed00720c */ /* 0x080fe40003f84070 */
[----:B------:R-:W-:Y:S01]  /*2ff0*/  ISETP.GT.U32.AND P5, PT, R235, R3, PT ;  /* 0x00000003eb00720c */ /* 0x000fe20003fa4070 */
[----:B------:R-:W-:Y:S01]  /*3000*/  FMUL R18, R35, UR21 ;  /* 0x0000001523127c20 */ /* 0x000fe20008400000 */
[----:B------:R-:W-:Y:S01]  /*3010*/  ISETP.GT.U32.AND.EX P1, PT, R232, RZ, PT, P1 ;  /* 0x000000ffe800720c */ /* 0x000fe20003f24110 */
[----:B------:R-:W-:Y:S01]  /*3020*/  FMUL R26, R37, UR21 ;  /* 0x00000015251a7c20 */ /* 0x000fe20008400000 */
[----:B------:R-:W-:Y:S01]  /*3030*/  FMUL R29, R40, UR21 ;  /* 0x00000015281d7c20 */ /* 0x000fe20008400000 */
[----:B------:R-:W-:-:S02]  /*3040*/  ISETP.GT.U32.AND.EX P6, PT, R236, RZ, PT, P6 ;  /* 0x000000ffec00720c */ /* 0x000fc40003fc4160 */
[----:B------:R-:W-:Y:S02]  /*3050*/  ISETP.GT.U32.AND.EX P4, PT, R233, RZ, PT, P4 ;  /* 0x000000ffe900720c */ /* 0x000fe40003f84140 */
[----:B------:R-:W-:Y:S02]  /*3060*/  ISETP.GT.U32.AND.EX P5, PT, R228, RZ, PT, P5 ;  /* 0x000000ffe400720c */ /* 0x000fe40003fa4150 */
[----:B------:R-:W-:Y:S02]  /*3070*/  FSEL R25, R25, -INF , !P1 ;  /* 0xff80000019197808 */ /* 0x000fe40004800000 */
[----:B------:R-:W-:Y:S02]  /*3080*/  ISETP.GT.U32.AND P1, PT, R234, R3, PT ;  /* 0x00000003ea00720c */ /* 0x000fe40003f24070 */
[----:B------:R-:W-:Y:S02]  /*3090*/  FSEL R18, R18, -INF , !P6 ;  /* 0xff80000012127808 */ /* 0x000fe40007000000 */
[----:B------:R-:W-:-:S02]  /*30a0*/  FSEL R26, R26, -INF , !P4 ;  /* 0xff8000001a1a7808 */ /* 0x000fc40006000000 */
[----:B------:R-:W-:Y:S01]  /*30b0*/  FSEL R29, R29, -INF , !P5 ;  /* 0xff8000001d1d7808 */ /* 0x000fe20006800000 */
[----:B------:R-:W-:Y:S01]  /*30c0*/  FMUL R17, R33, UR21 ;  /* 0x0000001521117c20 */ /* 0x000fe20008400000 */
[-C--:B------:R-:W-:Y:S01]  /*30d0*/  ISETP.GT.U32.AND P6, PT, R235, R201.reuse, PT ;  /* 0x000000c9eb00720c */ /* 0x080fe20003fc4070 */
[----:B------:R-:W-:Y:S01]  /*30e0*/  FMUL R27, R38, UR21 ;  /* 0x00000015261b7c20 */ /* 0x000fe20008400000 */
[----:B------:R-:W-:Y:S01]  /*30f0*/  ISETP.GT.U32.AND P4, PT, R234, R201, PT ;  /* 0x000000c9ea00720c */ /* 0x000fe20003f84070 */
[----:B------:R-:W-:Y:S01]  /*3100*/  FMUL R30, R41, UR21 ;  /* 0x00000015291e7c20 */ /* 0x000fe20008400000 */
[----:B------:R-:W-:Y:S01]  /*3110*/  ISETP.GT.U32.AND P5, PT, R230, R3, PT ;  /* 0x00000003e600720c */ /* 0x000fe20003fa4070 */
[----:B------:R-:W-:Y:S01]  /*3120*/  FMUL R31, R42, UR21 ;  /* 0x000000152a1f7c20 */ /* 0x000fe20008400000 */
[----:B------:R-:W-:Y:S01]  /*3130*/  ISETP.GT.U32.AND.EX P0, PT, R236, RZ, PT, P0 ;  /* 0x000000ffec00720c */ /* 0x000fe20003f04100 */
[----:B------:R-:W-:Y:S01]  /*3140*/  FMUL R32, R43, UR21 ;  /* 0x000000152b207c20 */ /* 0x000fe20008400000 */
[----:B------:R-:W-:Y:S01]  /*3150*/  ISETP.GT.U32.AND.EX P3, PT, R232, RZ, PT, P3 ;  /* 0x000000ffe800720c */ /* 0x000fe20003f64130 */
[----:B------:R-:W-:Y:S01]  /*3160*/  FMUL R34, R45, UR21 ;  /* 0x000000152d227c20 */ /* 0x000fe20008400000 */
[----:B------:R-:W-:-:S02]  /*3170*/  ISETP.GT.U32.AND.EX P1, PT, R229, RZ, PT, P1 ;  /* 0x000000ffe500720c */ /* 0x000fc40003f24110 */
[----:B------:R-:W-:Y:S02]  /*3180*/  ISETP.GT.U32.AND.EX P6, PT, R228, RZ, PT, P6 ;  /* 0x000000ffe400720c */ /* 0x000fe40003fc4160 */
[----:B------:R-:W-:Y:S02]  /*3190*/  ISETP.GT.U32.AND.EX P4, PT, R229, RZ, PT, P4 ;  /* 0x000000ffe500720c */ /* 0x000fe40003f84140 */
[----:B------:R-:W-:Y:S02]  /*31a0*/  ISETP.GT.U32.AND.EX P5, PT, R225, RZ, PT, P5 ;  /* 0x000000ffe100720c */ /* 0x000fe40003fa4150 */
[----:B------:R-:W-:Y:S02]  /*31b0*/  FSEL R17, R17, -INF , !P0 ;  /* 0xff80000011117808 */ /* 0x000fe40004000000 */
[----:B------:R-:W-:Y:S02]  /*31c0*/  FSEL R27, R27, -INF , !P3 ;  /* 0xff8000001b1b7808 */ /* 0x000fe40005800000 */
[----:B------:R-:W-:-:S02]  /*31d0*/  FSEL R30, R30, -INF , !P1 ;  /* 0xff8000001e1e7808 */ /* 0x000fc40004800000 */
[----:B------:R-:W-:Y:S02]  /*31e0*/  ISETP.GT.U32.AND P0, PT, R237, R201, PT ;  /* 0x000000c9ed00720c */ /* 0x000fe40003f04070 */
[----:B------:R-:W-:Y:S02]  /*31f0*/  ISETP.GT.U32.AND P3, PT, R231, R3, PT ;  /* 0x00000003e700720c */ /* 0x000fe40003f64070 */
[----:B------:R-:W-:Y:S02]  /*3200*/  ISETP.GT.U32.AND P1, PT, R230, R201, PT ;  /* 0x000000c9e600720c */ /* 0x000fe40003f24070 */
[----:B------:R-:W-:Y:S02]  /*3210*/  FSEL R31, R31, -INF , !P6 ;  /* 0xff8000001f1f7808 */ /* 0x000fe40007000000 */
[----:B------:R-:W-:Y:S02]  /*3220*/  FSEL R32, R32, -INF , !P4 ;  /* 0xff80000020207808 */ /* 0x000fe40006000000 */
[----:B------:R-:W-:Y:S01]  /*3230*/  FSEL R34, R34, -INF , !P5 ;  /* 0xff80000022227808 */ /* 0x000fe20006800000 */
[----:B------:R-:W-:Y:S01]  /*3240*/  FMUL R28, R39, UR21 ;  /* 0x00000015271c7c20 */ /* 0x000fe20008400000 */
[C---:B------:R-:W-:Y:S01]  /*3250*/  ISETP.GT.U32.AND P6, PT, R227.reuse, R3, PT ;  /* 0x00000003e300720c */ /* 0x040fe20003fc4070 */
[----:B------:R-:W-:Y:S01]  /*3260*/  FMUL R33, R44, UR21 ;  /* 0x000000152c217c20 */ /* 0x000fe20008400000 */
[-C--:B------:R-:W-:Y:S01]  /*3270*/  ISETP.GT.U32.AND P4, PT, R227, R201.reuse, PT ;  /* 0x000000c9e300720c */ /* 0x080fe20003f84070 */
        /* <DEDUP_REMOVED lines=8> */
[C---:B------:R-:W-:Y:S02]  /*3300*/  ISETP.GT.U32.AND.EX P6, PT, R221.reuse, RZ, PT, P6 ;  /* 0x000000ffdd00720c */ /* 0x040fe40003fc4160 */
[----:B------:R-:W-:Y:S02]  /*3310*/  ISETP.GT.U32.AND.EX P4, PT, R221, RZ, PT, P4 ;  /* 0x000000ffdd00720c */ /* 0x000fe40003f84140 */
[----:B------:R-:W-:Y:S02]  /*3320*/  ISETP.GT.U32.AND.EX P5, PT, R222, RZ, PT, P5 ;  /* 0x000000ffde00720c */ /* 0x000fe40003fa4150 */
[----:B------:R-:W-:Y:S02]  /*3330*/  LOP3.LUT R41, R202, 0x59, RZ, 0xfc, !PT ;  /* 0x00000059ca297812 */ /* 0x000fe400078efcff */
[----:B------:R-:W-:Y:S02]  /*3340*/  FSEL R28, R28, -INF , !P0 ;  /* 0xff8000001c1c7808 */ /* 0x000fe40004000000 */
[----:B------:R-:W-:-:S02]  /*3350*/  FSEL R33, R33, -INF , !P3 ;  /* 0xff80000021217808 */ /* 0x000fc40005800000 */
[----:B------:R-:W-:Y:S02]  /*3360*/  FSEL R36, R36, -INF , !P1 ;  /* 0xff80000024247808 */ /* 0x000fe40004800000 */
[----:B------:R-:W-:Y:S02]  /*3370*/  ISETP.GT.U32.AND P0, PT, R231, R201, PT ;  /* 0x000000c9e700720c */ /* 0x000fe40003f04070 */
[----:B------:R-:W-:Y:S02]  /*3380*/  ISETP.GT.U32.AND P3, PT, R226, R3, PT ;  /* 0x00000003e200720c */ /* 0x000fe40003f64070 */
[----:B------:R-:W-:Y:S02]  /*3390*/  ISETP.GT.U32.AND P1, PT, R223, R201, PT ;  /* 0x000000c9df00720c */ /* 0x000fe40003f24070 */
[----:B------:R-:W-:Y:S02]  /*33a0*/  FSEL R37, R37, -INF , !P6 ;  /* 0xff80000025257808 */ /* 0x000fe40007000000 */
[----:B------:R-:W-:-:S02]  /*33b0*/  FSEL R38, R38, -INF , !P4 ;  /* 0xff80000026267808 */ /* 0x000fc40006000000 */
[----:B------:R-:W-:Y:S01]  /*33c0*/  FSEL R39, R39, -INF , !P5 ;  /* 0xff80000027277808 */ /* 0x000fe20006800000 */
[----:B------:R-:W-:Y:S01]  /*33d0*/  FMUL R35, R46, UR21 ;  /* 0x000000152e237c20 */ /* 0x000fe20008400000 */
[----:B------:R-:W-:Y:S01]  /*33e0*/  ISETP.GT.U32.AND P6, PT, R220, R3, PT ;  /* 0x00000003dc00720c */ /* 0x000fe20003fc4070 */
[----:B------:R-:W-:Y:S01]  /*33f0*/  FMUL R40, R49, UR21 ;  /* 0x0000001531287c20 */ /* 0x000fe20008400000 */
[C---:B------:R-:W-:Y:S02]  /*3400*/  ISETP.GT.U32.AND P4, PT, R41.reuse, R201, PT ;  /* 0x000000c92900720c */ /* 0x040fe40003f84070 */
[----:B------:R-:W-:Y:S01]  /*3410*/  ISETP.GT.U32.AND P5, PT, R41, R3, PT ;  /* 0x000000032900720c */ /* 0x000fe20003fa4070 */
[----:B------:R-:W-:Y:S01]  /*3420*/  FMUL R41, R54, UR21 ;  /* 0x0000001536297c20 */ /* 0x000fe20008400000 */
[----:B------:R-:W-:Y:S01]  /*3430*/  ISETP.GT.U32.AND.EX P0, PT, R224, RZ, PT, P0 ;  /* 0x000000ffe000720c */ /* 0x000fe20003f04100 */
[----:B------:R-:W-:Y:S01]  /*3440*/  FMUL R43, R53, UR21 ;  /* 0x00000015352b7c20 */ /* 0x000fe20008400000 */
[----:B------:R-:W-:-:S02]  /*3450*/  ISETP.GT.U32.AND.EX P3, PT, R222, RZ, PT, P3 ;  /* 0x000000ffde00720c */ /* 0x000fc40003f64130 */
[----:B------:R-:W-:Y:S02]  /*3460*/  ISETP.GT.U32.AND.EX P1, PT, R218, RZ, PT, P1 ;  /* 0x000000ffda00720c */ /* 0x000fe40003f24110 */
[C---:B------:R-:W-:Y:S02]  /*3470*/  LOP3.LUT R47, R202.reuse, 0x40, RZ, 0xfc, !PT ;  /* 0x00000040ca2f7812 */ /* 0x040fe400078efcff */
[----:B------:R-:W-:Y:S02]  /*3480*/  ISETP.GT.U32.AND.EX P6, PT, R219, RZ, PT, P6 ;  /* 0x000000ffdb00720c */ /* 0x000fe40003fc4160 */
[----:B------:R-:W-:Y:S02]  /*3490*/  LOP3.LUT R48, R202, 0x41, RZ, 0xfc, !PT ;  /* 0x00000041ca307812 */ /* 0x000fe400078efcff */
[----:B------:R-:W-:Y:S02]  /*34a0*/  FSEL R35, R35, -INF , !P0 ;  /* 0xff80000023237808 */ /* 0x000fe40004000000 */
[----:B------:R-:W-:-:S02]  /*34b0*/  FSEL R40, R40, -INF , !P3 ;  /* 0xff80000028287808 */ /* 0x000fc40005800000 */
[----:B------:R-:W-:Y:S02]  /*34c0*/  FSEL R41, R41, -INF , !P1 ;  /* 0xff80000029297808 */ /* 0x000fe40004800000 */
[----:B------:R-:W-:Y:S02]  /*34d0*/  ISETP.GT.U32.AND P0, PT, R223, R3, PT ;  /* 0x00000003df00720c */ /* 0x000fe40003f04070 */
[----:B------:R-:W-:Y:S02]  /*34e0*/  ISETP.GT.U32.AND P3, PT, R220, R201, PT ;  /* 0x000000c9dc00720c */ /* 0x000fe40003f64070 */
[-C--:B------:R-:W-:Y:S02]  /*34f0*/  ISETP.GT.U32.AND P1, PT, R47, R3.reuse, PT ;  /* 0x000000032f00720c */ /* 0x080fe40003f24070 */
[----:B------:R-:W-:Y:S01]  /*3500*/  FSEL R43, R43, -INF , !P6 ;  /* 0xff8000002b2b7808 */ /* 0x000fe20007000000 */
[----:B------:R-:W-:Y:S01]  /*3510*/  FMUL R42, R52, UR21 ;  /* 0x00000015342a7c20 */ /* 0x000fe20008400000 */
[----:B------:R-:W-:Y:S01]  /*3520*/  ISETP.GT.U32.AND P6, PT, R48, R3, PT ;  /* 0x000000033000720c */ /* 0x000fe20003fc4070 */
[----:B------:R-:W-:Y:S01]  /*3530*/  FMUL R44, R55, UR21 ;  /* 0x00000015372c7c20 */ /* 0x000fe20008400000 */
[----:B------:R-:W-:Y:S01]  /*3540*/  FMUL R46, R56, UR21 ;  /* 0x00000015382e7c20 */ /* 0x000fe20008400000 */
[----:B------:R-:W-:Y:S01]  /*3550*/  ISETP.GT.U32.AND.EX P0, PT, R218, RZ, PT, P0 ;  /* 0x000000ffda00720c */ /* 0x000fe20003f04100 */
[----:B------:R-:W-:Y:S01]  /*3560*/  FMUL R57, R57, UR21 ;  /* 0x0000001539397c20 */ /* 0x000fe20008400000 */
[----:B------:R-:W-:-:S02]  /*3570*/  ISETP.GT.U32.AND.EX P3, PT, R219, RZ, PT, P3 ;  /* 0x000000ffdb00720c */ /* 0x000fc40003f64130 */
[----:B------:R-:W-:Y:S02]  /*3580*/  ISETP.GT.U32.AND.EX P1, PT, R200, RZ, PT, P1 ;  /* 0x000000ffc800720c */ /* 0x000fe40003f24110 */
[----:B------:R-:W-:Y:S02]  /*3590*/  LOP3.LUT R45, R202, 0x51, RZ, 0xfc, !PT ;  /* 0x00000051ca2d7812 */ /* 0x000fe400078efcff */
[----:B------:R-:W-:Y:S02]  /*35a0*/  ISETP.GT.U32.AND.EX P6, PT, R200, RZ, PT, P6 ;  /* 0x000000ffc800720c */ /* 0x000fe40003fc4160 */
[----:B------:R-:W-:Y:S02]  /*35b0*/  FSEL R42, R42, -INF , !P0 ;  /* 0xff8000002a2a7808 */ /* 0x000fe40004000000 */
[----:B------:R-:W-:Y:S02]  /*35c0*/  FSEL R44, R44, -INF , !P3 ;  /* 0xff8000002c2c7808 */ /* 0x000fe40005800000 */
[----:B------:R-:W-:-:S02]  /*35d0*/  FSEL R46, R46, -INF , !P1 ;  /* 0xff8000002e2e7808 */ /* 0x000fc40004800000 */
[C---:B------:R-:W-:Y:S02]  /*35e0*/  ISETP.GT.U32.AND P0, PT, R45.reuse, R201, PT ;  /* 0x000000c92d00720c */ /* 0x040fe40003f04070 */
[----:B------:R-:W-:Y:S02]  /*35f0*/  ISETP.GT.U32.AND P3, PT, R45, R3, PT ;  /* 0x000000032d00720c */ /* 0x000fe40003f64070 */
[-C--:B------:R-:W-:Y:S02]  /*3600*/  ISETP.GT.U32.AND P1, PT, R47, R201.reuse, PT ;  /* 0x000000c92f00720c */ /* 0x080fe40003f24070 */
[----:B------:R-:W-:Y:S02]  /*3610*/  ISETP.GT.U32.AND.EX P2, PT, R200, RZ, PT, P2 ;  /* 0x000000ffc800720c */ /* 0x000fe40003f44120 */
[----:B------:R-:W-:Y:S01]  /*3620*/  FSEL R45, R57, -INF , !P6 ;  /* 0xff800000392d7808 */ /* 0x000fe20007000000 */
[----:B------:R-:W-:Y:S01]  /*3630*/  FMUL R47, R58, UR21 ;  /* 0x000000153a2f7c20 */ /* 0x000fe20008400000 */
[----:B------:R-:W-:Y:S01]  /*3640*/  ISETP.GT.U32.AND P6, PT, R48, R201, PT ;  /* 0x000000c93000720c */ /* 0x000fe20003fc4070 */
[----:B------:R-:W-:Y:S01]  /*3650*/  FMUL R48, R59, UR21 ;  /* 0x000000153b307c20 */ /* 0x000fe20008400000 */
[----:B------:R-:W-:Y:S01]  /*3660*/  ISETP.GT.U32.AND.EX P1, PT, R200, RZ, PT, P1 ;  /* 0x000000ffc800720c */ /* 0x000fe20003f24110 */
[----:B------:R-:W-:Y:S01]  /*3670*/  IMAD.IADD R215, R215, 0x1, R216 ;  /* 0x00000001d7d77824 */ /* 0x000fe200078e02d8 */
[----:B------:R-:W-:-:S02]  /*3680*/  SEL R52, RZ, 0x1, !P2 ;  /* 0x00000001ff347807 */ /* 0x000fc40005000000 */
[----:B------:R-:W-:Y:S02]  /*3690*/  LOP3.LUT R51, R202, 0x48, RZ, 0xfc, !PT ;  /* 0x00000048ca337812 */ /* 0x000fe400078efcff */
[----:B------:R-:W-:Y:S02]  /*36a0*/  ISETP.GT.U32.AND.EX P6, PT, R200, RZ, PT, P6 ;  /* 0x000000ffc800720c */ /* 0x000fe40003fc4160 */
[----:B------:R-:W-:Y:S01]  /*36b0*/  LOP3.LUT R49, R202, 0x49, RZ, 0xfc, !PT ;  /* 0x00000049ca317812 */ /* 0x000fe200078efcff */
[----:B------:R-:W-:Y:S01]  /*36c0*/  IMAD.IADD R52, R52, 0x1, R209 ;  /* 0x0000000134347824 */ /* 0x000fe200078e02d1 */
[----:B------:R-:W-:Y:S02]  /*36d0*/  FSEL R47, R47, -INF , !P1 ;  /* 0xff8000002f2f7808 */ /* 0x000fe40004800000 */
[----:B------:R-:W-:Y:S02]  /*36e0*/  ISETP.GT.U32.AND P1, PT, R51, R3, PT ;  /* 0x000000033300720c */ /* 0x000fe40003f24070 */
[----:B------:R-:W-:-:S02]  /*36f0*/  FSEL R48, R48, -INF , !P6 ;  /* 0xff80000030307808 */ /* 0x000fc40007000000 */
[----:B------:R-:W-:Y:S01]  /*3700*/  LOP3.LUT R215, R215, 0x3, RZ, 0xc0, !PT ;  /* 0x00000003d7d77812 */ /* 0x000fe200078ec0ff */
[----:B------:R-:W-:Y:S01]  /*3710*/  FMUL R50, R60, UR21 ;  /* 0x000000153c327c20 */ /* 0x000fe20008400000 */
[----:B------:R-:W-:Y:S01]  /*3720*/  ISETP.GT.U32.AND P6, PT, R49, R3, PT ;  /* 0x000000033100720c */ /* 0x000fe20003fc4070 */
[----:B------:R-:W-:Y:S01]  /*3730*/  IMAD.IADD R204, R205, 0x1, R204 ;  /* 0x00000001cdcc7824 */ /* 0x000fe200078e02cc */
[----:B------:R-:W-:Y:S01]  /*3740*/  ISETP.GT.U32.AND.EX P1, PT, R200, RZ, PT, P1 ;  /* 0x000000ffc800720c */ /* 0x000fe20003f24110 */
[----:B------:R-:W-:Y:S01]  /*3750*/  FMUL R61, R61, UR21 ;  /* 0x000000153d3d7c20 */ /* 0x000fe20008400000 */
[----:B------:R-:W-:Y:S01]  /*3760*/  LOP3.LUT R52, R52, 0x3, RZ, 0xc0, !PT ;  /* 0x0000000334347812 */ /* 0x000fe200078ec0ff */
[----:B------:R-:W-:Y:S01]  /*3770*/  IMAD.IADD R211, R212, 0x1, R211 ;  /* 0x00000001d4d37824 */ /* 0x000fe200078e02d3 */
[----:B------:R-:W-:Y:S02]  /*3780*/  IADD3 R214, R215, R217, R214 ;  /* 0x000000d9d7d67210 */ /* 0x000fe40007ffe0d6 */
[----:B------:R-:W-:-:S02]  /*3790*/  ISETP.GT.U32.AND.EX P6, PT, R200, RZ, PT, P6 ;  /* 0x000000ffc800720c */ /* 0x000fc40003fc4160 */
[----:B------:R-:W-:Y:S01]  /*37a0*/  FSEL R50, R50, -INF , !P1 ;  /* 0xff80000032327808 */ /* 0x000fe20004800000 */
[----:B------:R-:W-:Y:S01]  /*37b0*/  IMAD.SHL.U32 R53, R214, 0x100, RZ ;  /* 0x00000100d6357824 */ /* 0x000fe200078e00ff */
[-C--:B------:R-:W-:Y:S02]  /*37c0*/  ISETP.GT.U32.AND P1, PT, R49, R201.reuse, PT ;  /* 0x000000c93100720c */ /* 0x080fe40003f24070 */
[----:B------:R-:W-:Y:S02]  /*37d0*/  LOP3.LUT R204, R204, 0x3, RZ, 0xc0, !PT ;  /* 0x00000003cccc7812 */ /* 0x000fe400078ec0ff */
[----:B------:R-:W-:Y:S02]  /*37e0*/  IADD3 R207, R52, R208, R207 ;  /* 0x000000d034cf7210 */ /* 0x000fe40007ffe0cf */
[----:B------:R-:W-:Y:S02]  /*37f0*/  FSEL R49, R61, -INF , !P6 ;  /* 0xff8000003d317808 */ /* 0x000fe40007000000 */
[----:B------:R-:W-:Y:S01]  /*3800*/  ISETP.GT.U32.AND P6, PT, R51, R201, PT ;  /* 0x000000c93300720c */ /* 0x000fe20003fc4070 */
[----:B------:R-:W-:Y:S01]  /*3810*/  FMUL R51, R63, UR21 ;  /* 0x000000153f337c20 */ /* 0x000fe20008400000 */
[----:B------:R-:W-:-:S02]  /*3820*/  LOP3.LUT R211, R211, 0x3, RZ, 0xc0, !PT ;  /* 0x00000003d3d37812 */ /* 0x000fc400078ec0ff */
[----:B------:R-:W-:Y:S02]  /*3830*/  IADD3 R203, R204, R203, R206 ;  /* 0x000000cbcccb7210 */ /* 0x000fe40007ffe0ce */
[----:B------:R-:W-:Y:S02]  /*3840*/  ISETP.GT.U32.AND.EX P1, PT, R200, RZ, PT, P1 ;  /* 0x000000ffc800720c */ /* 0x000fe40003f24110 */
[----:B------:R-:W-:Y:S02]  /*3850*/  LOP3.LUT R54, R207, 0xf, RZ, 0xc0, !PT ;  /* 0x0000000fcf367812 */ /* 0x000fe400078ec0ff */
[----:B------:R-:W-:Y:S02]  /*3860*/  LOP3.LUT R56, R202, 0x50, RZ, 0xfc, !PT ;  /* 0x00000050ca387812 */ /* 0x000fe400078efcff */
[----:B------:R-:W-:Y:S02]  /*3870*/  IADD3 R210, R211, R210, R213 ;  /* 0x000000d2d3d27210 */ /* 0x000fe40007ffe0d5 */
[----:B------:R-:W-:Y:S01]  /*3880*/  LOP3.LUT R53, R53, 0xf00, RZ, 0xe2, !PT ;  /* 0x00000f0035357812 */ /* 0x000fe200078ee2ff */
[----:B------:R-:W-:Y:S01]  /*3890*/  IMAD R203, R203, 0x10, R54 ;  /* 0x00000010cbcb7824 */ /* 0x000fe200078e0236 */
[----:B------:R-:W-:-:S02]  /*38a0*/  FSEL R51, R51, -INF , !P1 ;  /* 0xff80000033337808 */ /* 0x000fc40004800000 */
[----:B------:R-:W-:Y:S01]  /*38b0*/  ISETP.GT.U32.AND P1, PT, R56, R3, PT ;  /* 0x000000033800720c */ /* 0x000fe20003f24070 */
[----:B------:R-:W-:Y:S02]  /*38c0*/  IMAD R210, R210, 0x1000, R53 ;  /* 0x00001000d2d27824 */ /* 0x000fe400078e0235 */
[----:B------:R-:W-:Y:S01]  /*38d0*/  FMUL R52, R62, UR21 ;  /* 0x000000153e347c20 */ /* 0x000fe20008400000 */
[----:B------:R-:W-:Y:S01]  /*38e0*/  FMUL R53, R64, UR21 ;  /* 0x0000001540357c20 */ /* 0x000fe20008400000 */
[C---:B------:R-:W-:Y:S02]  /*38f0*/  ISETP.GT.U32.AND.EX P6, PT, R200.reuse, RZ, PT, P6 ;  /* 0x000000ffc800720c */ /* 0x040fe40003fc4160 */
[----:B------:R-:W-:Y:S02]  /*3900*/  ISETP.GT.U32.AND.EX P1, PT, R200, RZ, PT, P1 ;  /* 0x000000ffc800720c */ /* 0x000fe40003f24110 */
[----:B------:R-:W-:Y:S02]  /*3910*/  LOP3.LUT R202, R202, 0x58, RZ, 0xfc, !PT ;  /* 0x00000058caca7812 */ /* 0x000fe400078efcff */
[----:B------:R-:W-:-:S02]  /*3920*/  LOP3.LUT R203, R203, 0xff, RZ, 0xc0, !PT ;  /* 0x000000ffcbcb7812 */ /* 0x000fc400078ec0ff */
[----:B------:R-:W-:Y:S02]  /*3930*/  FSEL R52, R52, -INF , !P6 ;  /* 0xff80000034347808 */ /* 0x000fe40007000000 */
[----:B------:R-:W-:Y:S02]  /*3940*/  FSEL R53, R53, -INF , !P1 ;  /* 0xff80000035357808 */ /* 0x000fe40004800000 */
[-C--:B------:R-:W-:Y:S02]  /*3950*/  ISETP.GT.U32.AND P6, PT, R56, R201.reuse, PT ;  /* 0x000000c93800720c */ /* 0x080fe40003fc4070 */
[----:B------:R-:W-:Y:S01]  /*3960*/  ISETP.GT.U32.AND P1, PT, R202, R201, PT ;  /* 0x000000c9ca00720c */ /* 0x000fe20003f24070 */
[----:B------:R-:W-:Y:S02]  /*3970*/  IMAD.IADD R201, R210, 0x1, R203 ;  /* 0x00000001d2c97824 */ /* 0x000fe400078e02cb */
[----:B------:R-:W-:Y:S01]  /*3980*/  FMUL R54, R65, UR21 ;  /* 0x0000001541367c20 */ /* 0x000fe20008400000 */
[----:B------:R-:W-:Y:S01]  /*3990*/  ISETP.GT.U32.AND.EX P3, PT, R200, RZ, PT, P3 ;  /* 0x000000ffc800720c */ /* 0x000fe20003f64130 */
[----:B------:R-:W-:Y:S01]  /*39a0*/  FMUL R55, R66, UR21 ;  /* 0x0000001542377c20 */ /* 0x000fe20008400000 */
[----:B------:R-:W-:-:S02]  /*39b0*/  LOP3.LUT R201, R201, 0xffff, RZ, 0xc0, !PT ;  /* 0x0000ffffc9c97812 */ /* 0x000fc400078ec0ff */
[----:B------:R-:W-:Y:S02]  /*39c0*/  FSEL R54, R54, -INF , !P3 ;  /* 0xff80000036367808 */ /* 0x000fe40005800000 */
[----:B------:R-:W-:Y:S02]  /*39d0*/  ISETP.GT.U32.AND.EX P6, PT, R200, RZ, PT, P6 ;  /* 0x000000ffc800720c */ /* 0x000fe40003fc4160 */
[----:B------:R-:W-:Y:S02]  /*39e0*/  ISETP.GT.U32.AND P3, PT, R202, R3, PT ;  /* 0x00000003ca00720c */ /* 0x000fe40003f64070 */
[----:B------:R-:W-:Y:S02]  /*39f0*/  SHF.R.U32.HI R58, RZ, 0xf, R201 ;  /* 0x0000000fff3a7819 */ /* 0x000fe400000116c9 */
[----:B------:R-:W-:Y:S01]  /*3a00*/  FMNMX R60, R9, R10, !PT ;  /* 0x0000000a093c7209 */ /* 0x000fe20007800000 */
[----:B------:R-:W-:Y:S01]  /*3a10*/  FMUL R56, R67, UR21 ;  /* 0x0000001543387c20 */ /* 0x000fe20008400000 */
[----:B------:R-:W-:Y:S01]  /*3a20*/  ISETP.GT.U32.AND.EX P0, PT, R200, RZ, PT, P0 ;  /* 0x000000ffc800720c */ /* 0x000fe20003f04100 */
[----:B------:R-:W-:Y:S01]  /*3a30*/  FMUL R57, R68, UR21 ;  /* 0x0000001544397c20 */ /* 0x000fe20008400000 */
[----:B------:R-:W-:-:S02]  /*3a40*/  FSEL R55, R55, -INF , !P6 ;  /* 0xff80000037377808 */ /* 0x000fc40007000000 */
[----:B------:R-:W-:Y:S02]  /*3a50*/  ISETP.GT.U32.AND.EX P3, PT, R200, RZ, PT, P3 ;  /* 0x000000ffc800720c */ /* 0x000fe40003f64130 */
[--C-:B------:R-:W-:Y:S02]  /*3a60*/  SHF.R.U32.HI R59, RZ, 0xe, R201.reuse ;  /* 0x0000000eff3b7819 */ /* 0x100fe400000116c9 */
[----:B------:R-:W-:Y:S02]  /*3a70*/  LOP3.LUT P6, RZ, R58, 0x1, RZ, 0xc0, !PT ;  /* 0x000000013aff7812 */ /* 0x000fe400078cc0ff */
[----:B------:R-:W-:Y:S02]  /*3a80*/  FMNMX R61, R15, R60, !PT ;  /* 0x0000003c0f3d7209 */ /* 0x000fe40007800000 */
[----:B------:R-:W-:Y:S02]  /*3a90*/  SHF.R.U32.HI R58, RZ, 0xd, R201 ;  /* 0x0000000dff3a7819 */ /* 0x000fe400000116c9 */
[----:B------:R-:W-:-:S02]  /*3aa0*/  FSEL R56, R56, -INF , !P0 ;  /* 0xff80000038387808 */ /* 0x000fc40004000000 */
[----:B------:R-:W-:Y:S01]  /*3ab0*/  LOP3.LUT P0, RZ, R59, 0x1, RZ, 0xc0, !PT ;  /* 0x000000013bff7812 */ /* 0x000fe2000780c0ff */
[----:B------:R-:W-:Y:S01]  /*3ac0*/  FMUL R59, R69, UR21 ;  /* 0x00000015453b7c20 */ /* 0x000fe20008400000 */
[----:B------:R-:W-:Y:S02]  /*3ad0*/  FSEL R57, R57, -INF , !P3 ;  /* 0xff80000039397808 */ /* 0x000fe40005800000 */
[----:B------:R-:W-:Y:S02]  /*3ae0*/  FMNMX R61, R14, R61, !PT ;  /* 0x0000003d0e3d7209 */ /* 0x000fe40007800000 */
[----:B------:R-:W-:Y:S01]  /*3af0*/  LOP3.LUT P3, RZ, R58, 0x1, RZ, 0xc0, !PT ;  /* 0x000000013aff7812 */ /* 0x000fe2000786c0ff */
[----:B------:R-:W-:Y:S01]  /*3b00*/  FMUL R58, R70, UR21 ;  /* 0x00000015463a7c20 */ /* 0x000fe20008400000 */
[C---:B------:R-:W-:Y:S02]  /*3b10*/  ISETP.GT.U32.AND.EX P5, PT, R200.reuse, RZ, PT, P5 ;  /* 0x000000ffc800720c */ /* 0x040fe40003fa4150 */
[----:B------:R-:W-:-:S02]  /*3b20*/  ISETP.GT.U32.AND.EX P1, PT, R200, RZ, PT, P1 ;  /* 0x000000ffc800720c */ /* 0x000fc40003f24110 */
[--C-:B------:R-:W-:Y:S02]  /*3b30*/  SHF.R.U32.HI R62, RZ, 0xc, R201.reuse ;  /* 0x0000000cff3e7819 */ /* 0x100fe400000116c9 */
[----:B------:R-:W-:Y:S02]  /*3b40*/  SHF.R.U32.HI R60, RZ, 0xb, R201 ;  /* 0x0000000bff3c7819 */ /* 0x000fe400000116c9 */
[----:B------:R-:W-:Y:S02]  /*3b50*/  FMNMX R63, R24, R61, !PT ;  /* 0x0000003d183f7209 */ /* 0x000fe40007800000 */
[----:B------:R-:W-:Y:S02]  /*3b60*/  FSEL R59, R59, -INF , !P5 ;  /* 0xff8000003b3b7808 */ /* 0x000fe40006800000 */
[----:B------:R-:W-:Y:S02]  /*3b70*/  LOP3.LUT P5, RZ, R62, 0x1, RZ, 0xc0, !PT ;  /* 0x000000013eff7812 */ /* 0x000fe400078ac0ff */
[----:B------:R-:W-:-:S02]  /*3b80*/  FSEL R58, R58, -INF , !P1 ;  /* 0xff8000003a3a7808 */ /* 0x000fc40004800000 */
[----:B------:R-:W-:Y:S01]  /*3b90*/  LOP3.LUT P1, RZ, R60, 0x1, RZ, 0xc0, !PT ;  /* 0x000000013cff7812 */ /* 0x000fe2000782c0ff */
[----:B------:R-:W-:Y:S01]  /*3ba0*/  FMUL R60, R71, UR21 ;  /* 0x00000015473c7c20 */ /* 0x000fe20008400000 */
[----:B------:R-:W-:Y:S02]  /*3bb0*/  FMNMX R62, R18, R63, !PT ;  /* 0x0000003f123e7209 */ /* 0x000fe40007800000 */
[----:B------:R-:W-:Y:S02]  /*3bc0*/  ISETP.GT.U32.AND.EX P4, PT, R200, RZ, PT, P4 ;  /* 0x000000ffc800720c */ /* 0x000fe40003f84140 */
[----:B------:R-:W-:Y:S02]  /*3bd0*/  SHF.R.U32.HI R64, RZ, 0xa, R201 ;  /* 0x0000000aff407819 */ /* 0x000fe400000116c9 */
[----:B------:R-:W-:Y:S02]  /*3be0*/  FMNMX R65, R27, R62, !PT ;  /* 0x0000003e1b417209 */ /* 0x000fe40007800000 */
[----:B------:R-:W-:-:S02]  /*3bf0*/  FSEL R60, R60, -INF , !P4 ;  /* 0xff8000003c3c7808 */ /* 0x000fc40006000000 */
[----:B------:R-:W-:Y:S02]  /*3c00*/  LOP3.LUT P4, RZ, R64, 0x1, RZ, 0xc0, !PT ;  /* 0x0000000140ff7812 */ /* 0x000fe4000788c0ff */
[----:B------:R-:W-:Y:S01]  /*3c10*/  FMNMX R64, R28, R65, !PT ;  /* 0x000000411c407209 */ /* 0x000fe20007800000 */
[----:B------:R-:W-:Y:S01]  /*3c20*/  FMUL R61, R72, UR21 ;  /* 0x00000015483d7c20 */ /* 0x000fe20008400000 */
[----:B------:R-:W-:Y:S02]  /*3c30*/  SHF.R.U32.HI R66, RZ, 0x9, R201 ;  /* 0x00000009ff427819 */ /* 0x000fe400000116c9 */
[----:B------:R-:W-:Y:S01]  /*3c40*/  FMNMX R65, R31, R64, !PT ;  /* 0x000000401f417209 */ /* 0x000fe20007800000 */
[----:B------:R-:W-:Y:S01]  /*3c50*/  FMUL R62, R74, UR21 ;  /* 0x000000154a3e7c20 */ /* 0x000fe20008400000 */
[----:B------:R-:W-:Y:S02]  /*3c60*/  FSEL R61, R61, -INF , !P6 ;  /* 0xff8000003d3d7808 */ /* 0x000fe40007000000 */
[----:B------:R-:W-:-:S02]  /*3c70*/  FMNMX R64, R32, R65, !PT ;  /* 0x0000004120407209 */ /* 0x000fc40007800000 */
[----:B------:R-:W-:Y:S02]  /*3c80*/  LOP3.LUT P6, RZ, R66, 0x1, RZ, 0xc0, !PT ;  /* 0x0000000142ff7812 */ /* 0x000fe400078cc0ff */
[--C-:B------:R-:W-:Y:S01]  /*3c90*/  SHF.R.U32.HI R66, RZ, 0x8, R201.reuse ;  /* 0x00000008ff427819 */ /* 0x100fe200000116c9 */
[----:B------:R-:W-:Y:S01]  /*3ca0*/  FMUL R72, R79, UR21 ;  /* 0x000000154f487c20 */ /* 0x000fe20008400000 */
[----:B------:R-:W-:Y:S02]  /*3cb0*/  FMNMX R65, R35, R64, !PT ;  /* 0x0000004023417209 */ /* 0x000fe40007800000 */
[----:B------:R-:W-:Y:S02]  /*3cc0*/  FSEL R62, R62, -INF , !P3 ;  /* 0xff8000003e3e7808 */ /* 0x000fe40005800000 */
[----:B------:R-:W-:Y:S02]  /*3cd0*/  LOP3.LUT P3, RZ, R66, 0x1, RZ, 0xc0, !PT ;  /* 0x0000000142ff7812 */ /* 0x000fe4000786c0ff */
[----:B------:R-:W-:-:S02]  /*3ce0*/  SHF.R.U32.HI R64, RZ, 0x4, R201 ;  /* 0x00000004ff407819 */ /* 0x000fc400000116c9 */
[----:B------:R-:W-:Y:S02]  /*3cf0*/  FMNMX R65, R36, R65, !PT ;  /* 0x0000004124417209 */ /* 0x000fe40007800000 */
[----:B------:R-:W-:Y:S01]  /*3d00*/  FSEL R72, R72, -INF , !P3 ;  /* 0xff80000048487808 */ /* 0x000fe20005800000 */
[----:B------:R-:W-:Y:S01]  /*3d10*/  FMUL R74, R78, UR21 ;  /* 0x000000154e4a7c20 */ /* 0x000fe20008400000 */
[----:B------:R-:W-:Y:S01]  /*3d20*/  LOP3.LUT P3, RZ, R64, 0x1, RZ, 0xc0, !PT ;  /* 0x0000000140ff7812 */ /* 0x000fe2000786c0ff */
[----:B------:R-:W-:Y:S01]  /*3d30*/  FMUL R63, R75, UR21 ;  /* 0x000000154b3f7c20 */ /* 0x000fe20008400000 */
[----:B------:R-:W-:Y:S02]  /*3d40*/  FMNMX R64, R38, R65, !PT ;  /* 0x0000004126407209 */ /* 0x000fe40007800000 */
[--C-:B------:R-:W-:Y:S02]  /*3d50*/  SHF.R.U32.HI R66, RZ, 0x5, R201.reuse ;  /* 0x00000005ff427819 */ /* 0x100fe400000116c9 */
[----:B------:R-:W-:Y:S01]  /*3d60*/  SHF.R.U32.HI R67, RZ, 0x7, R201 ;  /* 0x00000007ff437819 */ /* 0x000fe200000116c9 */
[----:B------:R-:W-:Y:S01]  /*3d70*/  FMUL R78, R83, UR21 ;  /* 0x00000015534e7c20 */ /* 0x000fe20008400000 */
[----:B------:R-:W-:-:S02]  /*3d80*/  FMNMX R64, R39, R64, !PT ;  /* 0x0000004027407209 */ /* 0x000fc40007800000 */
[----:B------:R-:W-:Y:S02]  /*3d90*/  FSEL R74, R74, -INF , !P6 ;  /* 0xff8000004a4a7808 */ /* 0x000fe40007000000 */
[----:B------:R-:W-:Y:S02]  /*3da0*/  FSEL R63, R63, -INF , !P5 ;  /* 0xff8000003f3f7808 */ /* 0x000fe40006800000 */
[----:B------:R-:W-:Y:S02]  /*3db0*/  LOP3.LUT P6, RZ, R66, 0x1, RZ, 0xc0, !PT ;  /* 0x0000000142ff7812 */ /* 0x000fe400078cc0ff */
[----:B------:R-:W-:Y:S02]  /*3dc0*/  LOP3.LUT P5, RZ, R67, 0x1, RZ, 0xc0, !PT ;  /* 0x0000000143ff7812 */ /* 0x000fe400078ac0ff */
[----:B------:R-:W-:Y:S02]  /*3dd0*/  SHF.R.U32.HI R66, RZ, 0x1, R201 ;  /* 0x00000001ff427819 */ /* 0x000fe400000116c9 */
[----:B------:R-:W-:-:S02]  /*3de0*/  FMNMX R67, R41, R64, !PT ;  /* 0x0000004029437209 */ /* 0x000fc40007800000 */
[----:B------:R-:W-:Y:S02]  /*3df0*/  FSEL R78, R78, -INF , !P3 ;  /* 0xff8000004e4e7808 */ /* 0x000fe40005800000 */
[----:B------:R-:W-:Y:S02]  /*3e00*/  LOP3.LUT P3, RZ, R66, 0x1, RZ, 0xc0, !PT ;  /* 0x0000000142ff7812 */ /* 0x000fe4000786c0ff */
[----:B------:R-:W-:-:S04]  /*3e10*/  FMNMX R66, R44, R67, !PT ;  /* 0x000000432c427209 */ /* 0x000fc80007800000 */
[----:B------:R-:W-:Y:S01]  /*3e20*/  FMNMX R67, R47, R66, !PT ;  /* 0x000000422f437209 */ /* 0x000fe20007800000 */
[----:B------:R-:W-:Y:S01]  /*3e30*/  FMUL R75, R82, UR21 ;  /* 0x00000015524b7c20 */ /* 0x000fe20008400000 */
[----:B------:R-:W-:Y:S02]  /*3e40*/  FMUL R82, R86, UR21 ;  /* 0x0000001556527c20 */ /* 0x000fe40008400000 */
[----:B------:R-:W-:Y:S02]  /*3e50*/  FMNMX R67, R48, R67, !PT ;  /* 0x0000004330437209 */ /* 0x000fe40007800000 */
[----:B------:R-:W-:Y:S02]  /*3e60*/  SHF.R.U32.HI R68, RZ, 0x3, R201 ;  /* 0x00000003ff447819 */ /* 0x000fe400000116c9 */
[----:B------:R-:W-:Y:S02]  /*3e70*/  FMNMX R66, R52, R67, !PT ;  /* 0x0000004334427209 */ /* 0x000fe40007800000 */
[----:B------:R-:W-:-:S02]  /*3e80*/  FSEL R82, R82, -INF , !P3 ;  /* 0xff80000052527808 */ /* 0x000fc40005800000 */
[----:B------:R-:W-:Y:S02]  /*3e90*/  LOP3.LUT P3, RZ, R68, 0x1, RZ, 0xc0, !PT ;  /* 0x0000000144ff7812 */ /* 0x000fe4000786c0ff */
[----:B------:R-:W-:Y:S01]  /*3ea0*/  FMNMX R68, R51, R66, !PT ;  /* 0x0000004233447209 */ /* 0x000fe20007800000 */
[----:B------:R-:W-:-:S03]  /*3eb0*/  FMUL R79, R87, UR21 ;  /* 0x00000015574f7c20 */ /* 0x000fc60008400000 */
[----:B------:R-:W-:-:S04]  /*3ec0*/  FMNMX R87, R55, R68, !PT ;  /* 0x0000004437577209 */ /* 0x000fc80007800000 */
[----:B------:R-:W-:Y:S02]  /*3ed0*/  FMNMX R203, R56, R87, !PT ;  /* 0x0000005738cb7209 */ /* 0x000fe40007800000 */
[----:B------:R-:W-:Y:S02]  /*3ee0*/  SHF.R.U32.HI R65, RZ, 0x6, R201 ;  /* 0x00000006ff417819 */ /* 0x000fe400000116c9 */
[----:B------:R-:W-:Y:S02]  /*3ef0*/  FMNMX R203, R58, R203, !PT ;  /* 0x000000cb3acb7209 */ /* 0x000fe40007800000 */
[----:B------:R-:W-:Y:S02]  /*3f00*/  FSEL R75, R75, -INF , !P6 ;  /* 0xff8000004b4b7808 */ /* 0x000fe40007000000 */
[----:B------:R-:W-:Y:S01]  /*3f10*/  LOP3.LUT P6, RZ, R65, 0x1, RZ, 0xc0, !PT ;  /* 0x0000000141ff7812 */ /* 0x000fe200078cc0ff */
[----:B------:R-:W-:Y:S01]  /*3f20*/  IMAD.WIDE R64, R0, 0x2, R192 ;  /* 0x0000000200407825 */ /* 0x000fe200078e02c0 */
[----:B------:R-:W-:-:S04]  /*3f30*/  FMNMX R203, R60, R203, !PT ;  /* 0x000000cb3ccb7209 */ /* 0x000fc80007800000 */
[----:B------:R-:W-:Y:S01]  /*3f40*/  FMNMX R204, R62, R203, !PT ;  /* 0x000000cb3ecc7209 */ /* 0x000fe20007800000 */
[----:B------:R0:W2:Y:S03]  /*3f50*/  LDG.E.U16 R83, desc[UR28][R64.64] ;  /* 0x0000001c40537981 */ /* 0x0000a6000c1e1500 */
[----:B------:R-:W-:Y:S01]  /*3f60*/  FMNMX R207, R63, R204, !PT ;  /* 0x000000cc3fcf7209 */ /* 0x000fe20007800000 */
[----:B0-----:R-:W-:-:S03]  /*3f70*/  IMAD.WIDE R64, R0, 0x2, R194 ;  /* 0x0000000200407825 */ /* 0x001fc600078e02c2 */
[----:B------:R-:W-:Y:S02]  /*3f80*/  FMNMX R207, R74, R207, !PT ;  /* 0x000000cf4acf7209 */ /* 0x000fe40007800000 */
[----:B------:R0:W3:Y:S02]  /*3f90*/  LDG.E.U16 R86, desc[UR28][R64.64] ;  /* 0x0000001c40567981 */ /* 0x0000e4000c1e1500 */
[----:B------:R-:W-:Y:S01]  /*3fa0*/  FMNMX R206, R72, R207, !PT ;  /* 0x000000cf48ce7209 */ /* 0x000fe20007800000 */
[----:B0-----:R-:W-:-:S03]  /*3fb0*/  IMAD.WIDE R64, R0, 0x2, R168 ;  /* 0x0000000200407825 */ /* 0x001fc600078e02a8 */
[----:B------:R-:W-:Y:S02]  /*3fc0*/  FMNMX R207, R75, R206, !PT ;  /* 0x000000ce4bcf7209 */ /* 0x000fe40007800000 */
[----:B------:R0:W4:Y:S02]  /*3fd0*/  LDG.E.U16 R202, desc[UR28][R64.64] ;  /* 0x0000001c40ca7981 */ /* 0x000124000c1e1500 */
[----:B0-----:R-:W-:-:S05]  /*3fe0*/  IMAD.WIDE R64, R0, 0x2, R160 ;  /* 0x0000000200407825 */ /* 0x001fca00078e02a0 */
[----:B------:R0:W5:Y:S01]  /*3ff0*/  LDG.E.U16 R206, desc[UR28][R64.64] ;  /* 0x0000001c40ce7981 */ /* 0x000162000c1e1500 */
[----:B------:R-:W-:Y:S02]  /*4000*/  FSEL R79, R79, -INF , !P2 ;  /* 0xff8000004f4f7808 */ /* 0x000fe40005000000 */
[----:B0-----:R-:W-:-:S04]  /*4010*/  FMNMX R64, R78, R207, !PT ;  /* 0x000000cf4e407209 */ /* 0x001fc80007800000 */
[----:B------:R-:W-:-:S04]  /*4020*/  FMNMX R216, R82, R64, !PT ;  /* 0x0000004052d87209 */ /* 0x000fc80007800000 */
[----:B------:R-:W-:-:S05]  /*4030*/  FMNMX R216, R79, R216, !PT ;  /* 0x000000d84fd87209 */ /* 0x000fca0007800000 */
[----:B------:R-:W0:Y:S01]  /*4040*/  SHFL.BFLY PT, R215, R216, 0x2, 0x1f ;  /* 0x0c401f00d8d77f89 */ /* 0x000e2200000e0000 */
[----:B------:R-:W-:Y:S01]  /*4050*/  SHF.R.U32.HI R201, RZ, 0x2, R201 ;  /* 0x00000002ffc97819 */ /* 0x000fe200000116c9 */
[----:B------:R-:W-:-:S04]  /*4060*/  IMAD.WIDE R70, R0, 0x2, R170 ;  /* 0x0000000200467825 */ /* 0x000fc800078e02aa */
[C---:B------:R-:W-:Y:S01]  /*4070*/  IMAD.WIDE R66, R0.reuse, 0x2, R196 ;  /* 0x0000000200427825 */ /* 0x040fe200078e02c4 */
[----:B------:R-:W-:Y:S02]  /*4080*/  LOP3.LUT P2, RZ, R201, 0x1, RZ, 0xc0, !PT ;  /* 0x00000001c9ff7812 */ /* 0x000fe4000784c0ff */
[----:B------:R1:W3:Y:S04]  /*4090*/  LDG.E.U16 R201, desc[UR28][R70.64] ;  /* 0x0000001c46c97981 */ /* 0x0002e8000c1e1500 */
[----:B------:R0:W5:Y:S01]  /*40a0*/  LDG.E.U16 R87, desc[UR28][R66.64] ;  /* 0x0000001c42577981 */ /* 0x000162000c1e1500 */
[----:B-1----:R-:W-:-:S04]  /*40b0*/  IMAD.WIDE R70, R0, 0x2, R162 ;  /* 0x0000000200467825 */ /* 0x002fc800078e02a2 */
[C---:B0-----:R-:W-:Y:S01]  /*40c0*/  IMAD.WIDE R66, R0.reuse, 0x2, R166 ;  /* 0x0000000200427825 */ /* 0x041fe200078e02a6 */
[----:B------:R0:W4:Y:S04]  /*40d0*/  LDG.E.U16 R205, desc[UR28][R70.64] ;  /* 0x0000001c46cd7981 */ /* 0x000128000c1e1500 */
[----:B------:R1:W5:Y:S01]  /*40e0*/  LDG.E.U16 R203, desc[UR28][R66.64] ;  /* 0x0000001c42cb7981 */ /* 0x000362000c1e1500 */
[----:B------:R-:W-:Y:S01]  /*40f0*/  IMAD.WIDE R64, R0, 0x2, R152 ;  /* 0x0000000200407825 */ /* 0x000fe200078e0298 */
[----:B------:R-:W-:-:S03]  /*4100*/  FMNMX R216, R216, R215, !PT ;  /* 0x000000d7d8d87209 */ /* 0x000fc60007800000 */
[C---:B0-----:R-:W-:Y:S01]  /*4110*/  IMAD.WIDE R70, R0.reuse, 0x2, R154 ;  /* 0x0000000200467825 */ /* 0x041fe200078e029a */
[----:B------:R0:W5:Y:S03]  /*4120*/  LDG.E.U16 R210, desc[UR28][R64.64] ;  /* 0x0000001c40d27981 */ /* 0x000166000c1e1500 */
[C---:B-1----:R-:W-:Y:S01]  /*4130*/  IMAD.WIDE R66, R0.reuse, 0x2, R158 ;  /* 0x0000000200427825 */ /* 0x042fe200078e029e */
[----:B------:R1:W5:Y:S03]  /*4140*/  LDG.E.U16 R209, desc[UR28][R70.64] ;  /* 0x0000001c46d17981 */ /* 0x000366000c1e1500 */
[C---:B------:R-:W-:Y:S01]  /*4150*/  IMAD.WIDE R68, R0.reuse, 0x2, R198 ;  /* 0x0000000200447825 */ /* 0x040fe200078e02c6 */
[----:B------:R1:W5:Y:S03]  /*4160*/  LDG.E.U16 R207, desc[UR28][R66.64] ;  /* 0x0000001c42cf7981 */ /* 0x000366000c1e1500 */
[C---:B0-----:R-:W-:Y:S01]  /*4170*/  IMAD.WIDE R64, R0.reuse, 0x2, R144 ;  /* 0x0000000200407825 */ /* 0x041fe200078e0290 */
[----:B------:R-:W0:Y:S03]  /*4180*/  SHFL.BFLY PT, R218, R216, 0x1, 0x1f ;  /* 0x0c201f00d8da7f89 */ /* 0x000e2600000e0000 */
[C---:B-1----:R-:W-:Y:S01]  /*4190*/  IMAD.WIDE R70, R0.reuse, 0x2, R146 ;  /* 0x0000000200467825 */ /* 0x042fe200078e0292 */
[----:B------:R1:W5:Y:S03]  /*41a0*/  LDG.E.U16 R200, desc[UR28][R68.64] ;  /* 0x0000001c44c87981 */ /* 0x000366000c1e1500 */
[----:B------:R-:W-:-:S02]  /*41b0*/  IMAD.WIDE R66, R0, 0x2, R150 ;  /* 0x0000000200427825 */ /* 0x000fc400078e0296 */
[----:B------:R-:W5:Y:S04]  /*41c0*/  LDG.E.U16 R70, desc[UR28][R70.64] ;  /* 0x0000001c46467981 */ /* 0x000f68000c1e1500 */
[----:B------:R0:W5:Y:S01]  /*41d0*/  LDG.E.U16 R211, desc[UR28][R66.64] ;  /* 0x0000001c42d37981 */ /* 0x000162000c1e1500 */
[----:B-1----:R-:W-:-:S03]  /*41e0*/  IMAD.WIDE R68, R0, 0x2, R164 ;  /* 0x0000000200447825 */ /* 0x002fc600078e02a4 */
[----:B------:R1:W5:Y:S01]  /*41f0*/  LDG.E.U16 R71, desc[UR28][R64.64] ;  /* 0x0000001c40477981 */ /* 0x000362000c1e1500 */
[----:B0-----:R-:W-:-:S03]  /*4200*/  IMAD.WIDE R66, R0, 0x2, R142 ;  /* 0x0000000200427825 */ /* 0x001fc600078e028e */
[----:B------:R0:W5:Y:S04]  /*4210*/  LDG.E.U16 R204, desc[UR28][R68.64] ;  /* 0x0000001c44cc7981 */ /* 0x000168000c1e1500 */
[----:B------:R0:W5:Y:S01]  /*4220*/  LDG.E.U16 R213, desc[UR28][R66.64] ;  /* 0x0000001c42d57981 */ /* 0x000162000c1e1500 */
[----:B-1----:R-:W-:-:S04]  /*4230*/  IMAD.WIDE R64, R0, 0x2, R138 ;  /* 0x0000000200407825 */ /* 0x002fc800078e028a */
[C---:B0-----:R-:W-:Y:S01]  /*4240*/  IMAD.WIDE R68, R0.reuse, 0x2, R156 ;  /* 0x0000000200447825 */ /* 0x041fe200078e029c */
[----:B------:R0:W5:Y:S03]  /*4250*/  LDG.E.U16 R215, desc[UR28][R64.64] ;  /* 0x0000001c40d77981 */ /* 0x000166000c1e1500 */
[C---:B------:R-:W-:Y:S01]  /*4260*/  IMAD.WIDE R66, R0.reuse, 0x2, R136 ;  /* 0x0000000200427825 */ /* 0x040fe200078e0288 */
[----:B------:R1:W5:Y:S04]  /*4270*/  LDG.E.U16 R208, desc[UR28][R68.64] ;  /* 0x0000001c44d07981 */ /* 0x000368000c1e1500 */
[----:B------:R1:W5:Y:S01]  /*4280*/  LDG.E.U16 R217, desc[UR28][R66.64] ;  /* 0x0000001c42d97981 */ /* 0x000362000c1e1500 */
[----:B0-----:R-:W-:-:S04]  /*4290*/  IMAD.WIDE R64, R0, 0x2, R134 ;  /* 0x0000000200407825 */ /* 0x001fc800078e0286 */
[C---:B-1----:R-:W-:Y:S01]  /*42a0*/  IMAD.WIDE R68, R0.reuse, 0x2, R148 ;  /* 0x0000000200447825 */ /* 0x042fe200078e0294 */
[----:B------:R0:W5:Y:S03]  /*42b0*/  LDG.E.U16 R220, desc[UR28][R64.64] ;  /* 0x0000001c40dc7981 */ /* 0x000166000c1e1500 */
[----:B------:R-:W-:Y:S01]  /*42c0*/  IMAD.WIDE R66, R0, 0x2, R130 ;  /* 0x0000000200427825 */ /* 0x000fe200078e0282 */
[----:B------:R1:W5:Y:S01]  /*42d0*/  LDG.E.U16 R212, desc[UR28][R68.64] ;  /* 0x0000001c44d47981 */ /* 0x000362000c1e1500 */
[----:B------:R-:W-:-:S03]  /*42e0*/  FMNMX R218, R216, R218, !PT ;  /* 0x000000dad8da7209 */ /* 0x000fc60007800000 */
[----:B------:R1:W5:Y:S01]  /*42f0*/  LDG.E.U16 R223, desc[UR28][R66.64] ;  /* 0x0000001c42df7981 */ /* 0x000362000c1e1500 */
[----:B0-----:R-:W-:-:S04]  /*4300*/  IMAD.WIDE R64, R0, 0x2, R132 ;  /* 0x0000000200407825 */ /* 0x001fc800078e0284 */
[C---:B-1----:R-:W-:Y:S01]  /*4310*/  IMAD.WIDE R68, R0.reuse, 0x2, R140 ;  /* 0x0000000200447825 */ /* 0x042fe200078e028c */
[----:B------:R0:W5:Y:S03]  /*4320*/  LDG.E.U16 R222, desc[UR28][R64.64] ;  /* 0x0000001c40de7981 */ /* 0x000166000c1e1500 */
[C---:B------:R-:W-:Y:S01]  /*4330*/  IMAD.WIDE R66, R0.reuse, 0x2, R124 ;  /* 0x0000000200427825 */ /* 0x040fe200078e027c */
[----:B------:R1:W5:Y:S04]  /*4340*/  LDG.E.U16 R214, desc[UR28][R68.64] ;  /* 0x0000001c44d67981 */ /* 0x000368000c1e1500 */
[----:B------:R1:W5:Y:S01]  /*4350*/  LDG.E.U16 R226, desc[UR28][R66.64] ;  /* 0x0000001c42e27981 */ /* 0x000362000c1e1500 */
[----:B0-----:R-:W-:-:S04]  /*4360*/  IMAD.WIDE R64, R0, 0x2, R126 ;  /* 0x0000000200407825 */ /* 0x001fc800078e027e */
[----:B-1----:R-:W-:Y:S01]  /*4370*/  IMAD.WIDE R68, R0, 0x2, R128 ;  /* 0x0000000200447825 */ /* 0x002fe200078e0280 */
[----:B------:R0:W5:Y:S01]  /*4380*/  LDG.E.U16 R225, desc[UR28][R64.64] ;  /* 0x0000001c40e17981 */ /* 0x000162000c1e1500 */
[----:B------:R-:W-:-:S03]  /*4390*/  FMNMX R66, R218, R4, !PT ;  /* 0x00000004da427209 */ /* 0x000fc60007800000 */
[----:B------:R1:W5:Y:S01]  /*43a0*/  LDG.E.U16 R224, desc[UR28][R68.64] ;  /* 0x0000001c44e07981 */ /* 0x000362000c1e1500 */
[----:B0-----:R-:W-:-:S04]  /*43b0*/  IMAD.WIDE R64, R0, 0x2, R120 ;  /* 0x0000000200407825 */ /* 0x001fc800078e0278 */
[----:B------:R-:W-:Y:S01]  /*43c0*/  FADD R15, R15, -R66 ;  /* 0x800000420f0f7221 */ /* 0x000fe20000000000 */
[C---:B-1----:R-:W-:Y:S01]  /*43d0*/  IMAD.WIDE R68, R0.reuse, 0x2, R122 ;  /* 0x0000000200447825 */ /* 0x042fe200078e027a */
[----:B------:R0:W5:Y:S03]  /*43e0*/  LDG.E.U16 R228, desc[UR28][R64.64] ;  /* 0x0000001c40e47981 */ /* 0x000166000c1e1500 */
[----:B------:R-:W-:Y:S01]  /*43f0*/  FMUL R15, R15, 1.4426950216293334961 ;  /* 0x3fb8aa3b0f0f7820 */ /* 0x000fe20000400000 */
[----:B------:R-:W5:Y:S01]  /*4400*/  LDG.E.U16 R227, desc[UR28][R68.64] ;  /* 0x0000001c44e37981 */ /* 0x000f62000c1e1500 */
[----:B0-----:R-:W-:-:S05]  /*4410*/  IMAD.WIDE R64, R0, 0x2, R22 ;  /* 0x0000000200407825 */ /* 0x001fca00078e0216 */
[----:B------:R0:W5:Y:S01]  /*4420*/  LDG.E.U16 R229, desc[UR28][R64.64] ;  /* 0x0000001c40e57981 */ /* 0x000162000c1e1500 */
[--C-:B------:R-:W-:Y:S01]  /*4430*/  FADD R67, R24, -R66.reuse ;  /* 0x8000004218437221 */ /* 0x100fe20000000000 */
[----:B0-----:R-:W-:Y:S01]  /*4440*/  FADD R65, R14, -R66 ;  /* 0x800000420e417221 */ /* 0x001fe20000000000 */
[----:B------:R0:W-:Y:S02]  /*4450*/  MUFU.EX2 R64, R15 ;  /* 0x0000000f00407308 */ /* 0x0001e40000000800 */
[----:B0-----:R-:W-:-:S05]  /*4460*/  IMAD.WIDE R14, R0, 0x2, R20 ;  /* 0x00000002000e7825 */ /* 0x001fca00078e0214 */
[----:B------:R0:W5:Y:S02]  /*4470*/  LDG.E.U16 R24, desc[UR28][R14.64] ;  /* 0x0000001c0e187981 */ /* 0x000164000c1e1500 */
[----:B0-----:R-:W-:Y:S01]  /*4480*/  FADD R15, R18, -R66 ;  /* 0x80000042120f7221 */ /* 0x001fe20000000000 */
[----:B------:R-:W-:-:S04]  /*4490*/  FMNMX R18, R13, R8, !PT ;  /* 0x000000080d127209 */ /* 0x000fc80007800000 */
[----:B------:R-:W-:Y:S01]  /*44a0*/  FMNMX R18, R11, R18, !PT ;  /* 0x000000120b127209 */ /* 0x000fe20007800000 */
[----:B------:R-:W-:-:S03]  /*44b0*/  FMUL R14, R67, 1.4426950216293334961 ;  /* 0x3fb8aa3b430e7820 */ /* 0x000fc60000400000 */
[----:B------:R-:W-:Y:S01]  /*44c0*/  FMNMX R18, R12, R18, !PT ;  /* 0x000000120c127209 */ /* 0x000fe20007800000 */
[----:B------:R-:W-:-:S03]  /*44d0*/  FADD R27, R27, -R66 ;  /* 0x800000421b1b7221 */ /* 0x000fc60000000000 */
[----:B------:R-:W-:Y:S01]  /*44e0*/  FMNMX R67, R16, R18, !PT ;  /* 0x0000001210437209 */ /* 0x000fe20007800000 */
[----:B------:R-:W-:-:S03]  /*44f0*/  FMUL R27, R27, 1.4426950216293334961 ;  /* 0x3fb8aa3b1b1b7820 */ /* 0x000fc60000400000 */
[----:B------:R-:W-:Y:S01]  /*4500*/  FMNMX R67, R17, R67, !PT ;  /* 0x0000004311437209 */ /* 0x000fe20007800000 */
[----:B------:R0:W-:Y:S03]  /*4510*/  MUFU.EX2 R18, R27 ;  /* 0x0000001b00127308 */ /* 0x0001e60000000800 */
[----:B0-----:R-:W-:-:S04]  /*4520*/  FMNMX R27, R25, R67, !PT ;  /* 0x00000043191b7209 */ /* 0x001fc80007800000 */
[----:B------:R-:W-:-:S04]  /*4530*/  FMNMX R27, R26, R27, !PT ;  /* 0x0000001b1a1b7209 */ /* 0x000fc80007800000 */
        /* <DEDUP_REMOVED lines=8> */
[----:B------:R-:W-:Y:S01]  /*45c0*/  FMNMX R27, R46, R27, !PT ;  /* 0x0000001b2e1b7209 */ /* 0x000fe20007800000 */
[----:B------:R-:W-:-:S03]  /*45d0*/  FADD R36, R36, -R66 ;  /* 0x8000004224247221 */ /* 0x000fc60000000000 */
[----:B------:R-:W-:Y:S01]  /*45e0*/  FMNMX R27, R45, R27, !PT ;  /* 0x0000001b2d1b7209 */ /* 0x000fe20007800000 */
[----:B------:R-:W-:-:S03]  /*45f0*/  FMUL R36, R36, 1.4426950216293334961 ;  /* 0x3fb8aa3b24247820 */ /* 0x000fc60000400000 */
[----:B------:R-:W-:Y:S01]  /*4600*/  FMNMX R27, R50, R27, !PT ;  /* 0x0000001b321b7209 */ /* 0x000fe20007800000 */
[----:B------:R-:W-:-:S03]  /*4610*/  FADD R28, R28, -R66 ;  /* 0x800000421c1c7221 */ /* 0x000fc60000000000 */
[----:B------:R-:W-:Y:S01]  /*4620*/  FMNMX R27, R49, R27, !PT ;  /* 0x0000001b311b7209 */ /* 0x000fe20007800000 */
[----:B------:R0:W-:Y:S01]  /*4630*/  MUFU.EX2 R218, R36 ;  /* 0x0000002400da7308 */ /* 0x0001e20000000800 */
[----:B------:R-:W-:Y:S02]  /*4640*/  FMUL R28, R28, 1.4426950216293334961 ;  /* 0x3fb8aa3b1c1c7820 */ /* 0x000fe40000400000 */
[----:B0-----:R-:W-:-:S05]  /*4650*/  FMNMX R36, R53, R27, !PT ;  /* 0x0000001b35247209 */ /* 0x001fca0007800000 */
[----:B------:R0:W-:Y:S01]  /*4660*/  MUFU.EX2 R67, R28 ;  /* 0x0000001c00437308 */ /* 0x0001e20000000800 */
[----:B------:R-:W-:Y:S01]  /*4670*/  FMNMX R36, R54, R36, !PT ;  /* 0x0000002436247209 */ /* 0x000fe20007800000 */
[----:B------:R-:W-:-:S03]  /*4680*/  FADD R32, R32, -R66 ;  /* 0x8000004220207221 */ /* 0x000fc60000000000 */
[----:B------:R-:W-:Y:S01]  /*4690*/  FMNMX R36, R57, R36, !PT ;  /* 0x0000002439247209 */ /* 0x000fe20007800000 */
[--C-:B0-----:R-:W-:Y:S01]  /*46a0*/  FADD R28, R41, -R66.reuse ;  /* 0x80000042291c7221 */ /* 0x101fe20000000000 */
[--C-:B------:R-:W-:Y:S01]  /*46b0*/  FADD R38, R38, -R66.reuse ;  /* 0x8000004226267221 */ /* 0x100fe20000000000 */
[----:B------:R-:W-:Y:S02]  /*46c0*/  FMUL R27, R73, UR21 ;  /* 0x00000015491b7c20 */ /* 0x000fe40008400000 */
[----:B------:R-:W-:Y:S01]  /*46d0*/  FMUL R28, R28, 1.4426950216293334961 ;  /* 0x3fb8aa3b1c1c7820 */ /* 0x000fe20000400000 */
[----:B------:R-:W-:Y:S01]  /*46e0*/  FMNMX R36, R59, R36, !PT ;  /* 0x000000243b247209 */ /* 0x000fe20007800000 */
[----:B------:R-:W-:Y:S01]  /*46f0*/  FADD R31, R31, -R66 ;  /* 0x800000421f1f7221 */ /* 0x000fe20000000000 */
[----:B------:R-:W-:Y:S01]  /*4700*/  FMUL R32, R32, 1.4426950216293334961 ;  /* 0x3fb8aa3b20207820 */ /* 0x000fe20000400000 */
[----:B------:R0:W-:Y:S01]  /*4710*/  MUFU.EX2 R73, R28 ;  /* 0x0000001c00497308 */ /* 0x0001e20000000800 */
[----:B------:R-:W-:Y:S01]  /*4720*/  FMUL R38, R38, 1.4426950216293334961 ;  /* 0x3fb8aa3b26267820 */ /* 0x000fe20000400000 */
[----:B------:R-:W-:-:S02]  /*4730*/  FSEL R27, R27, -INF , !P0 ;  /* 0xff8000001b1b7808 */ /* 0x000fc40004000000 */
[----:B------:R-:W-:Y:S01]  /*4740*/  FMNMX R36, R61, R36, !PT ;  /* 0x000000243d247209 */ /* 0x000fe20007800000 */
[----:B------:R-:W-:Y:S01]  /*4750*/  FMUL R31, R31, 1.4426950216293334961 ;  /* 0x3fb8aa3b1f1f7820 */ /* 0x000fe20000400000 */
[--C-:B------:R-:W-:Y:S01]  /*4760*/  FADD R35, R35, -R66.reuse ;  /* 0x8000004223237221 */ /* 0x100fe20000000000 */
[----:B0-----:R-:W-:Y:S01]  /*4770*/  FMUL R28, R76, UR21 ;  /* 0x000000154c1c7c20 */ /* 0x001fe20008400000 */
[----:B------:R0:W-:Y:S01]  /*4780*/  MUFU.EX2 R69, R32 ;  /* 0x0000002000457308 */ /* 0x0001e20000000800 */
[----:B------:R-:W-:Y:S01]  /*4790*/  FADD R39, R39, -R66 ;  /* 0x8000004227277221 */ /* 0x000fe20000000000 */
[----:B------:R-:W-:Y:S02]  /*47a0*/  FMUL R35, R35, 1.4426950216293334961 ;  /* 0x3fb8aa3b23237820 */ /* 0x000fe40000400000 */
[----:B------:R-:W-:-:S04]  /*47b0*/  FSEL R28, R28, -INF , !P1 ;  /* 0xff8000001c1c7808 */ /* 0x000fc80004800000 */
[----:B------:R1:W-:Y:S01]  /*47c0*/  MUFU.EX2 R219, R38 ;  /* 0x0000002600db7308 */ /* 0x0003e20000000800 */
[----:B0-----:R-:W-:Y:S01]  /*47d0*/  FMUL R32, R77, UR21 ;  /* 0x000000154d207c20 */ /* 0x001fe20008400000 */
[----:B------:R-:W-:Y:S01]  /*47e0*/  FMUL R39, R39, 1.4426950216293334961 ;  /* 0x3fb8aa3b27277820 */ /* 0x000fe20000400000 */
[----:B-1----:R-:W-:-:S05]  /*47f0*/  FMNMX R38, R27, R36, !PT ;  /* 0x000000241b267209 */ /* 0x002fca0007800000 */
[----:B------:R0:W-:Y:S01]  /*4800*/  MUFU.EX2 R68, R31 ;  /* 0x0000001f00447308 */ /* 0x0001e20000000800 */
[----:B------:R-:W-:Y:S02]  /*4810*/  FSEL R32, R32, -INF , !P4 ;  /* 0xff80000020207808 */ /* 0x000fe40006000000 */
[----:B------:R-:W-:Y:S01]  /*4820*/  FMNMX R38, R28, R38, !PT ;  /* 0x000000261c267209 */ /* 0x000fe20007800000 */
[----:B0-----:R-:W-:-:S04]  /*4830*/  FMUL R31, R80, UR21 ;  /* 0x00000015501f7c20 */ /* 0x001fc80008400000 */
[----:B------:R0:W-:Y:S01]  /*4840*/  MUFU.EX2 R216, R35 ;  /* 0x0000002300d87308 */ /* 0x0001e20000000800 */
[----:B------:R-:W-:Y:S01]  /*4850*/  FMUL R36, R84, UR21 ;  /* 0x0000001554247c20 */ /* 0x000fe20008400000 */
[----:B------:R-:W-:-:S06]  /*4860*/  FSEL R31, R31, -INF , !P5 ;  /* 0xff8000001f1f7808 */ /* 0x000fcc0006800000 */
[----:B------:R1:W-:Y:S01]  /*4870*/  MUFU.EX2 R221, R39 ;  /* 0x0000002700dd7308 */ /* 0x0003e20000000800 */
[----:B0-----:R-:W-:Y:S01]  /*4880*/  FMUL R35, R81, UR21 ;  /* 0x0000001551237c20 */ /* 0x001fe20008400000 */
[----:B-1----:R-:W-:-:S04]  /*4890*/  FMNMX R39, R32, R38, !PT ;  /* 0x0000002620277209 */ /* 0x002fc80007800000 */
[----:B------:R-:W-:Y:S02]  /*48a0*/  FSEL R35, R35, -INF , !P6 ;  /* 0xff80000023237808 */ /* 0x000fe40007000000 */
[----:B------:R-:W-:Y:S01]  /*48b0*/  FMNMX R39, R31, R39, !PT ;  /* 0x000000271f277209 */ /* 0x000fe20007800000 */
[----:B------:R-:W-:Y:S01]  /*48c0*/  FMUL R38, R85, UR21 ;  /* 0x0000001555267c20 */ /* 0x000fe20008400000 */
[----:B------:R-:W-:Y:S02]  /*48d0*/  FSEL R36, R36, -INF , !P3 ;  /* 0xff80000024247808 */ /* 0x000fe40005800000 */
[----:B------:R-:W-:Y:S02]  /*48e0*/  FMNMX R39, R35, R39, !PT ;  /* 0x0000002723277209 */ /* 0x000fe40007800000 */
[----:B------:R-:W-:Y:S02]  /*48f0*/  FSEL R38, R38, -INF , !P2 ;  /* 0xff80000026267808 */ /* 0x000fe40005000000 */
[----:B------:R-:W-:Y:S01]  /*4900*/  FMNMX R39, R36, R39, !PT ;  /* 0x0000002724277209 */ /* 0x000fe20007800000 */
[----:B------:R-:W-:-:S03]  /*4910*/  FADD R44, R44, -R66 ;  /* 0x800000422c2c7221 */ /* 0x000fc60000000000 */
[----:B------:R-:W-:Y:S01]  /*4920*/  FMNMX R39, R38, R39, !PT ;  /* 0x0000002726277209 */ /* 0x000fe20007800000 */
[----:B------:R-:W-:Y:S01]  /*4930*/  FMUL R76, R44, 1.4426950216293334961 ;  /* 0x3fb8aa3b2c4c7820 */ /* 0x000fe20000400000 */
[----:B------:R-:W-:-:S03]  /*4940*/  FADD R44, R56, -R66 ;  /* 0x80000042382c7221 */ /* 0x000fc60000000000 */
[----:B------:R-:W0:Y:S01]  /*4950*/  SHFL.BFLY PT, R41, R39, 0x2, 0x1f ;  /* 0x0c401f0027297f89 */ /* 0x000e2200000e0000 */
[----:B------:R-:W-:Y:S01]  /*4960*/  FMUL R44, R44, 1.4426950216293334961 ;  /* 0x3fb8aa3b2c2c7820 */ /* 0x000fe20000400000 */
[--C-:B------:R-:W-:Y:S01]  /*4970*/  FADD R77, R47, -R66.reuse ;  /* 0x800000422f4d7221 */ /* 0x100fe20000000000 */
[--C-:B------:R-:W-:Y:S02]  /*4980*/  FADD R47, R58, -R66.reuse ;  /* 0x800000423a2f7221 */ /* 0x100fe40000000000 */
[----:B------:R1:W-:Y:S02]  /*4990*/  MUFU.EX2 R58, R44 ;  /* 0x0000002c003a7308 */ /* 0x0003e40000000800 */
[----:B------:R-:W-:Y:S01]  /*49a0*/  FMUL R47, R47, 1.4426950216293334961 ;  /* 0x3fb8aa3b2f2f7820 */ /* 0x000fe20000400000 */
[----:B-1----:R-:W-:-:S05]  /*49b0*/  FADD R44, R60, -R66 ;  /* 0x800000423c2c7221 */ /* 0x002fca0000000000 */
[----:B------:R1:W-:Y:S01]  /*49c0*/  MUFU.EX2 R60, R47 ;  /* 0x0000002f003c7308 */ /* 0x0003e20000000800 */
[----:B------:R-:W-:Y:S01]  /*49d0*/  FMUL R44, R44, 1.4426950216293334961 ;  /* 0x3fb8aa3b2c2c7820 */ /* 0x000fe20000400000 */
[----:B-1----:R-:W-:-:S06]  /*49e0*/  FADD R47, R62, -R66 ;  /* 0x800000423e2f7221 */ /* 0x002fcc0000000000 */
[----:B------:R1:W-:Y:S01]  /*49f0*/  MUFU.EX2 R62, R44 ;  /* 0x0000002c003e7308 */ /* 0x0003e20000000800 */
[----:B0-----:R-:W-:Y:S01]  /*4a00*/  FMNMX R39, R39, R41, !PT ;  /* 0x0000002927277209 */ /* 0x001fe20007800000 */
[----:B-1----:R-:W-:-:S04]  /*4a10*/  FADD R44, R63, -R66 ;  /* 0x800000423f2c7221 */ /* 0x002fc80000000000 */
[----:B------:R-:W-:Y:S01]  /*4a20*/  FMUL R41, R44, 1.4426950216293334961 ;  /* 0x3fb8aa3b2c297820 */ /* 0x000fe20000400000 */
[----:B------:R-:W-:-:S03]  /*4a30*/  FADD R44, R74, -R66 ;  /* 0x800000424a2c7221 */ /* 0x000fc60000000000 */
[----:B------:R0:W-:Y:S02]  /*4a40*/  MUFU.EX2 R74, R41 ;  /* 0x00000029004a7308 */ /* 0x0001e40000000800 */
[----:B0-----:R-:W0:Y:S02]  /*4a50*/  SHFL.BFLY PT, R41, R39, 0x1, 0x1f ;  /* 0x0c201f0027297f89 */ /* 0x001e2400000e0000 */
[----:B0-----:R-:W-:Y:S01]  /*4a60*/  FMNMX R41, R39, R41, !PT ;  /* 0x0000002927297209 */ /* 0x001fe20007800000 */
[----:B------:R-:W-:-:S03]  /*4a70*/  FADD R39, R79, -R66 ;  /* 0x800000424f277221 */ /* 0x000fc60000000000 */
[----:B------:R-:W-:-:S05]  /*4a80*/  FMNMX R79, R41, R7, !PT ;  /* 0x00000007294f7209 */ /* 0x000fca0007800000 */
[--C-:B------:R-:W-:Y:S01]  /*4a90*/  FADD R25, R25, -R79.reuse ;  /* 0x8000004f19197221 */ /* 0x100fe20000000000 */
[----:B------:R-:W-:-:S03]  /*4aa0*/  FADD R26, R26, -R79 ;  /* 0x8000004f1a1a7221 */ /* 0x000fc60000000000 */
[----:B------:R-:W-:Y:S01]  /*4ab0*/  FMUL R25, R25, 1.4426950216293334961 ;  /* 0x3fb8aa3b19197820 */ /* 0x000fe20000400000 */
[----:B------:R-:W-:-:S03]  /*4ac0*/  FMUL R26, R26, 1.4426950216293334961 ;  /* 0x3fb8aa3b1a1a7820 */ /* 0x000fc60000400000 */
[----:B------:R0:W-:Y:S08]  /*4ad0*/  MUFU.EX2 R231, R25 ;  /* 0x0000001900e77308 */ /* 0x0001f00000000800 */
[----:B------:R1:W-:Y:S01]  /*4ae0*/  MUFU.EX2 R232, R26 ;  /* 0x0000001a00e87308 */ /* 0x0003e20000000800 */
[----:B0-----:R-:W-:-:S05]  /*4af0*/  LOP3.LUT R25, R252, 0x3f, RZ, 0xc0, !PT ;  /* 0x0000003ffc197812 */ /* 0x001fca00078ec0ff */
[----:B------:R-:W-:Y:S01]  /*4b00*/  IMAD.SHL.U32 R25, R25, 0x2, RZ ;  /* 0x0000000219197824 */ /* 0x000fe200078e00ff */
[----:B-1----:R-:W-:-:S04]  /*4b10*/  SHF.R.S32.HI R26, RZ, 0x7, R252 ;  /* 0x00000007ff1a7819 */ /* 0x002fc800000114fc */
[----:B------:R-:W-:-:S04]  /*4b20*/  SGXT R26, R26, 0x1 ;  /* 0x000000011a1a781a */ /* 0x000fc80000000200 */
[----:B------:R-:W-:Y:S01]  /*4b30*/  LOP3.LUT R25, R25, 0x90, R26, 0x78, !PT ;  /* 0x0000009019197812 */ /* 0x000fe200078e781a */
[----:B------:R-:W-:Y:S02]  /*4b40*/  IMAD.SHL.U32 R26, R252, 0x80, RZ ;  /* 0x00000080fc1a7824 */ /* 0x000fe400078e00ff */
[----:B------:R-:W-:-:S03]  /*4b50*/  FADD R29, R29, -R79 ;  /* 0x8000004f1d1d7221 */ /* 0x000fc60000000000 */
[----:B------:R-:W-:Y:S01]  /*4b60*/  LOP3.LUT R25, R25, 0x2000, R26, 0xf8, !PT ;  /* 0x0000200019197812 */ /* 0x000fe200078ef81a */
[----:B------:R-:W-:Y:S01]  /*4b70*/  BAR.SYNC.DEFER_BLOCKING 0x0 ;  /* 0x0000000000007b1d */ /* 0x000fe20000010000 */
[----:B------:R-:W-:Y:S01]  /*4b80*/  FADD R26, R57, -R79 ;  /* 0x8000004f391a7221 */ /* 0x000fe20000000000 */
[----:B------:R-:W-:-:S03]  /*4b90*/  FMUL R29, R29, 1.4426950216293334961 ;  /* 0x3fb8aa3b1d1d7820 */ /* 0x000fc60000400000 */
[----:B------:R-:W-:Y:S01]  /*4ba0*/  FMUL R26, R26, 1.4426950216293334961 ;  /* 0x3fb8aa3b1a1a7820 */ /* 0x000fe20000400000 */
[----:B------:R0:W-:Y:S01]  /*4bb0*/  MUFU.EX2 R233, R29 ;  /* 0x0000001d00e97308 */ /* 0x0001e20000000800 */
[----:B------:R-:W-:-:S04]  /*4bc0*/  FADD R27, R27, -R79 ;  /* 0x8000004f1b1b7221 */ /* 0x000fc80000000000 */
[----:B------:R-:W-:Y:S01]  /*4bd0*/  FMUL R27, R27, 1.4426950216293334961 ;  /* 0x3fb8aa3b1b1b7820 */ /* 0x000fe20000400000 */
[----:B0-----:R-:W-:Y:S02]  /*4be0*/  FADD R29, R59, -R79 ;  /* 0x8000004f3b1d7221 */ /* 0x001fe40000000000 */
[----:B------:R0:W-:Y:S01]  /*4bf0*/  MUFU.EX2 R59, R26 ;  /* 0x0000001a003b7308 */ /* 0x0001e20000000800 */
[----:B------:R-:W-:Y:S01]  /*4c00*/  FADD R41, -R66, R4 ;  /* 0x0000000442297221 */ /* 0x000fe20000000100 */
[----:B0-----:R-:W-:Y:S01]  /*4c10*/  LOP3.LUT R26, R25, 0x20, RZ, 0x3c, !PT ;  /* 0x00000020191a7812 */ /* 0x001fe200078e3cff */
[----:B--2---:R-:W-:Y:S04]  /*4c20*/  STS.U16 [R25+UR20+0x4000], R83 ;  /* 0x0040005319007988 */ /* 0x004fe80008000414 */
[----:B---3--:R-:W-:Y:S04]  /*4c30*/  STS.U16 [R25+UR20+0x4400], R201 ;  /* 0x004400c919007988 */ /* 0x008fe80008000414 */
[----:B----4-:R-:W-:Y:S04]  /*4c40*/  STS.U16 [R25+UR20+0x4800], R205 ;  /* 0x004800cd19007988 */ /* 0x010fe80008000414 */
[----:B-----5:R-:W-:Y:S04]  /*4c50*/  STS.U16 [R25+UR20+0x4c00], R209 ;  /* 0x004c00d119007988 */ /* 0x020fe80008000414 */
[----:B------:R-:W-:Y:S04]  /*4c60*/  STS.U16 [R25+UR20+0x5000], R70 ;  /* 0x0050004619007988 */ /* 0x000fe80008000414 */
[----:B------:R-:W-:Y:S04]  /*4c70*/  STS.U16 [R25+UR20+0x5400], R215 ;  /* 0x005400d719007988 */ /* 0x000fe80008000414 */
[----:B------:R-:W-:Y:S04]  /*4c80*/  STS.U16 [R25+UR20+0x5800], R223 ;  /* 0x005800df19007988 */ /* 0x000fe80008000414 */
[----:B------:R-:W-:Y:S01]  /*4c90*/  STS.U16 [R25+UR20+0x5c00], R227 ;  /* 0x005c00e319007988 */ /* 0x000fe20008000414 */
[----:B------:R-:W-:-:S03]  /*4ca0*/  FMUL R39, R39, 1.4426950216293334961 ;  /* 0x3fb8aa3b27277820 */ /* 0x000fc60000400000 */
[----:B------:R0:W-:Y:S01]  /*4cb0*/  STS.U16 [R26+UR20+0x4100], R86 ;  /* 0x004100561a007988 */ /* 0x0001e20008000414 */
[----:B------:R-:W-:Y:S01]  /*4cc0*/  FMUL R41, R41, 1.4426950216293334961 ;  /* 0x3fb8aa3b29297820 */ /* 0x000fe20000400000 */
[----:B------:R1:W-:Y:S02]  /*4cd0*/  MUFU.EX2 R4, R39 ;  /* 0x0000002700047308 */ /* 0x0003e40000000800 */
[----:B------:R-:W-:Y:S06]  /*4ce0*/  STS.U16 [R26+UR20+0x4500], R202 ;  /* 0x004500ca1a007988 */ /* 0x000fec0008000414 */
[----:B0-----:R0:W-:Y:S01]  /*4cf0*/  MUFU.EX2 R86, R27 ;  /* 0x0000001b00567308 */ /* 0x0011e20000000800 */
[----:B------:R-:W-:Y:S01]  /*4d00*/  STS.U16 [R26+UR20+0x4900], R206 ;  /* 0x004900ce1a007988 */ /* 0x000fe20008000414 */
[----:B-1----:R-:W-:-:S03]  /*4d10*/  FADD R39, R13, -R79 ;  /* 0x8000004f0d277221 */ /* 0x002fc60000000000 */
[----:B------:R-:W-:Y:S01]  /*4d20*/  STS.U16 [R26+UR20+0x4d00], R210 ;  /* 0x004d00d21a007988 */ /* 0x000fe20008000414 */
[C---:B0-----:R-:W-:Y:S02]  /*4d30*/  LOP3.LUT R27, R25.reuse, 0x40, RZ, 0x3c, !PT ;  /* 0x00000040191b7812 */ /* 0x041fe400078e3cff */
[----:B------:R-:W-:Y:S01]  /*4d40*/  LOP3.LUT R25, R25, 0x60, RZ, 0x3c, !PT ;  /* 0x0000006019197812 */ /* 0x000fe200078e3cff */
[----:B------:R-:W-:Y:S01]  /*4d50*/  STS.U16 [R26+UR20+0x5100], R71 ;  /* 0x005100471a007988 */ /* 0x000fe20008000414 */
[----:B------:R0:W1:Y:S03]  /*4d60*/  MUFU.EX2 R13, R41 ;  /* 0x00000029000d7308 */ /* 0x0000660000000800 */
[----:B------:R-:W-:Y:S04]  /*4d70*/  STS.U16 [R26+UR20+0x5500], R217 ;  /* 0x005500d91a007988 */ /* 0x000fe80008000414 */
[----:B------:R-:W-:Y:S04]  /*4d80*/  STS.U16 [R26+UR20+0x5900], R224 ;  /* 0x005900e01a007988 */ /* 0x000fe80008000414 */
[----:B------:R2:W-:Y:S01]  /*4d90*/  STS.U16 [R26+UR20+0x5d00], R228 ;  /* 0x005d00e41a007988 */ /* 0x0005e20008000414 */
[----:B0-----:R-:W-:-:S03]  /*4da0*/  FADD R41, R8, -R79 ;  /* 0x8000004f08297221 */ /* 0x001fc60000000000 */
        /* <DEDUP_REMOVED lines=8> */
[----:B------:R0:W-:Y:S04]  /*4e30*/  STS.U16 [R25+UR20+0x4300], R200 ;  /* 0x004300c819007988 */ /* 0x0001e80008000414 */
[----:B------:R-:W-:Y:S04]  /*4e40*/  STS.U16 [R25+UR20+0x4700], R204 ;  /* 0x004700cc19007988 */ /* 0x000fe80008000414 */
[----:B------:R-:W-:Y:S04]  /*4e50*/  STS.U16 [R25+UR20+0x4b00], R208 ;  /* 0x004b00d019007988 */ /* 0x000fe80008000414 */
[----:B------:R-:W-:Y:S04]  /*4e60*/  STS.U16 [R25+UR20+0x4f00], R212 ;  /* 0x004f00d419007988 */ /* 0x000fe80008000414 */
[----:B------:R-:W-:Y:S04]  /*4e70*/  STS.U16 [R25+UR20+0x5300], R214 ;  /* 0x005300d619007988 */ /* 0x000fe80008000414 */
[----:B------:R-:W-:Y:S04]  /*4e80*/  STS.U16 [R25+UR20+0x5700], R222 ;  /* 0x005700de19007988 */ /* 0x000fe80008000414 */
[----:B------:R-:W-:Y:S04]  /*4e90*/  STS.U16 [R25+UR20+0x5b00], R226 ;  /* 0x005b00e219007988 */ /* 0x000fe80008000414 */
[----:B------:R3:W-:Y:S01]  /*4ea0*/  STS.U16 [R25+UR20+0x5f00], R24 ;  /* 0x005f001819007988 */ /* 0x0007e20008000414 */
[----:B------:R-:W-:Y:S01]  /*4eb0*/  FMUL R47, R47, 1.4426950216293334961 ;  /* 0x3fb8aa3b2f2f7820 */ /* 0x000fe20000400000 */
[----:B------:R4:W-:Y:S06]  /*4ec0*/  MEMBAR.ALL.CTA ;  /* 0x0000000000007992 */ /* 0x0009ec0000008000 */
[----:B----4-:R-:W4:Y:S01]  /*4ed0*/  FENCE.VIEW.ASYNC.S ;  /* 0x00000000000073c6 */ /* 0x010f220000000000 */
[----:B------:R-:W-:Y:S01]  /*4ee0*/  FMUL R39, R39, 1.4426950216293334961 ;  /* 0x3fb8aa3b27277820 */ /* 0x000fe20000400000 */
[----:B------:R-:W-:Y:S01]  /*4ef0*/  FMUL R44, R44, 1.4426950216293334961 ;  /* 0x3fb8aa3b2c2c7820 */ /* 0x000fe20000400000 */
[----:B------:R-:W-:Y:S01]  /*4f00*/  FMUL R41, R41, 1.4426950216293334961 ;  /* 0x3fb8aa3b29297820 */ /* 0x000fe20000400000 */
[----:B------:R5:W-:Y:S08]  /*4f10*/  MUFU.EX2 R63, R47 ;  /* 0x0000002f003f7308 */ /* 0x000bf00000000800 */
[----:B------:R1:W-:Y:S01]  /*4f20*/  MUFU.EX2 R8, R39 ;  /* 0x0000002700087308 */ /* 0x0003e20000000800 */
[----:B-----5:R-:W-:-:S04]  /*4f30*/  FADD R47, R72, -R66 ;  /* 0x80000042482f7221 */ /* 0x020fc80000000000 */
[----:B------:R-:W-:-:S03]  /*4f40*/  FMUL R47, R47, 1.4426950216293334961 ;  /* 0x3fb8aa3b2f2f7820 */ /* 0x000fc60000400000 */
[----:B------:R5:W-:Y:S01]  /*4f50*/  MUFU.EX2 R72, R44 ;  /* 0x0000002c00487308 */ /* 0x000be20000000800 */
[----:B-1----:R-:W-:-:S04]  /*4f60*/  FADD R39, R11, -R79 ;  /* 0x8000004f0b277221 */ /* 0x002fc80000000000 */
[----:B------:R-:W-:-:S03]  /*4f70*/  FMUL R39, R39, 1.4426950216293334961 ;  /* 0x3fb8aa3b27277820 */ /* 0x000fc60000400000 */
[----:B------:R1:W-:Y:S01]  /*4f80*/  MUFU.EX2 R11, R41 ;  /* 0x00000029000b7308 */ /* 0x0003e20000000800 */
[--C-:B-----5:R-:W-:Y:S01]  /*4f90*/  FADD R44, R75, -R66.reuse ;  /* 0x800000424b2c7221 */ /* 0x120fe20000000000 */
[----:B------:R-:W-:-:S03]  /*4fa0*/  FADD R9, R9, -R66 ;  /* 0x8000004209097221 */ /* 0x000fc60000000000 */
[----:B------:R-:W-:Y:S01]  /*4fb0*/  FMUL R44, R44, 1.4426950216293334961 ;  /* 0x3fb8aa3b2c2c7820 */ /* 0x000fe20000400000 */
[--C-:B-1----:R-:W-:Y:S02]  /*4fc0*/  FADD R41, R12, -R79.reuse ;  /* 0x8000004f0c297221 */ /* 0x102fe40000000000 */
[----:B------:R1:W-:Y:S02]  /*4fd0*/  MUFU.EX2 R75, R47 ;  /* 0x0000002f004b7308 */ /* 0x0003e40000000800 */
[----:B------:R-:W-:Y:S01]  /*4fe0*/  FMUL R41, R41, 1.4426950216293334961 ;  /* 0x3fb8aa3b29297820 */ /* 0x000fe20000400000 */
[--C-:B------:R-:W-:Y:S01]  /*4ff0*/  FADD R10, R10, -R66.reuse ;  /* 0x800000420a0a7221 */ /* 0x100fe20000000000 */
[--C-:B------:R-:W-:Y:S01]  /*5000*/  FADD R239, R42, -R79.reuse ;  /* 0x8000004f2aef7221 */ /* 0x100fe20000000000 */
[----:B------:R-:W-:Y:S01]  /*5010*/  FADD R215, R61, -R79 ;  /* 0x8000004f3dd77221 */ /* 0x000fe20000000000 */
[----:B--2---:R-:W-:Y:S02]  /*5020*/  FADD R26, -R79, R7 ;  /* 0x000000074f1a7221 */ /* 0x004fe40000000100 */
[----:B------:R2:W-:Y:S01]  /*5030*/  MUFU.EX2 R12, R39 ;  /* 0x00000027000c7308 */ /* 0x0005e20000000800 */
[--C-:B-1----:R-:W-:Y:S01]  /*5040*/  FADD R47, R78, -R66.reuse ;  /* 0x800000424e2f7221 */ /* 0x102fe20000000000 */
[--C-:B------:R-:W-:Y:S01]  /*5050*/  FADD R48, R48, -R66.reuse ;  /* 0x8000004230307221 */ /* 0x100fe20000000000 */
[--C-:B------:R-:W-:Y:S01]  /*5060*/  FADD R52, R52, -R66.reuse ;  /* 0x8000004234347221 */ /* 0x100fe20000000000 */
[--C-:B------:R-:W-:Y:S01]  /*5070*/  FADD R51, R51, -R66.reuse ;  /* 0x8000004233337221 */ /* 0x100fe20000000000 */
[--C-:B------:R-:W-:Y:S01]  /*5080*/  FADD R55, R55, -R66.reuse ;  /* 0x8000004237377221 */ /* 0x100fe20000000000 */
[--C-:B------:R-:W-:Y:S01]  /*5090*/  FADD R30, R30, -R79.reuse ;  /* 0x8000004f1e1e7221 */ /* 0x100fe20000000000 */
[--C-:B------:R-:W-:Y:S01]  /*50a0*/  FADD R33, R33, -R79.reuse ;  /* 0x8000004f21217221 */ /* 0x100fe20000000000 */
[----:B------:R1:W-:Y:S01]  /*50b0*/  MUFU.EX2 R78, R44 ;  /* 0x0000002c004e7308 */ /* 0x0003e20000000800 */
[--C-:B--2---:R-:W-:Y:S01]  /*50c0*/  FADD R39, R16, -R79.reuse ;  /* 0x8000004f10277221 */ /* 0x104fe20000000000 */
[--C-:B------:R-:W-:Y:S01]  /*50d0*/  FADD R34, R34, -R79.reuse ;  /* 0x8000004f22227221 */ /* 0x100fe20000000000 */
[--C-:B------:R-:W-:Y:S01]  /*50e0*/  FADD R37, R37, -R79.reuse ;  /* 0x8000004f25257221 */ /* 0x100fe20000000000 */
[--C-:B------:R-:W-:Y:S01]  /*50f0*/  FADD R40, R40, -R79.reuse ;  /* 0x8000004f28287221 */ /* 0x100fe20000000000 */
[--C-:B------:R-:W-:Y:S01]  /*5100*/  FADD R43, R43, -R79.reuse ;  /* 0x8000004f2b2b7221 */ /* 0x100fe20000000000 */
[--C-:B------:R-:W-:Y:S01]  /*5110*/  FADD R46, R46, -R79.reuse ;  /* 0x8000004f2e2e7221 */ /* 0x100fe20000000000 */
[--C-:B------:R-:W-:Y:S01]  /*5120*/  FADD R45, R45, -R79.reuse ;  /* 0x8000004f2d2d7221 */ /* 0x100fe20000000000 */
[----:B------:R2:W-:Y:S01]  /*5130*/  MUFU.EX2 R16, R41 ;  /* 0x0000002900107308 */ /* 0x0005e20000000800 */
[----:B-1----:R-:W-:Y:S01]  /*5140*/  FADD R44, R82, -R66 ;  /* 0x80000042522c7221 */ /* 0x002fe20000000000 */
[--C-:B------:R-:W-:Y:S01]  /*5150*/  FADD R50, R50, -R79.reuse ;  /* 0x8000004f32327221 */ /* 0x100fe20000000000 */
[--C-:B------:R-:W-:Y:S01]  /*5160*/  FADD R49, R49, -R79.reuse ;  /* 0x8000004f31317221 */ /* 0x100fe20000000000 */
[--C-:B------:R-:W-:Y:S01]  /*5170*/  FADD R53, R53, -R79.reuse ;  /* 0x8000004f35357221 */ /* 0x100fe20000000000 */
[--C-:B------:R-:W-:Y:S01]  /*5180*/  FADD R54, R54, -R79.reuse ;  /* 0x8000004f36367221 */ /* 0x100fe20000000000 */
[--C-:B------:R-:W-:Y:S01]  /*5190*/  FADD R28, R28, -R79.reuse ;  /* 0x8000004f1c1c7221 */ /* 0x100fe20000000000 */
[--C-:B------:R-:W-:Y:S01]  /*51a0*/  FADD R32, R32, -R79.reuse ;  /* 0x8000004f20207221 */ /* 0x100fe20000000000 */
[--C-:B------:R-:W-:Y:S01]  /*51b0*/  FADD R31, R31, -R79.reuse ;  /* 0x8000004f1f1f7221 */ /* 0x100fe20000000000 */
[--C-:B--2---:R-:W-:Y:S01]  /*51c0*/  FADD R41, R17, -R79.reuse ;  /* 0x8000004f11297221 */ /* 0x104fe20000000000 */
[--C-:B------:R-:W-:Y:S01]  /*51d0*/  FADD R35, R35, -R79.reuse ;  /* 0x8000004f23237221 */ /* 0x100fe20000000000 */
[--C-:B------:R-:W-:Y:S01]  /*51e0*/  FADD R36, R36, -R79.reuse ;  /* 0x8000004f24247221 */ /* 0x100fe20000000000 */
[----:B------:R-:W-:Y:S01]  /*51f0*/  FADD R38, R38, -R79 ;  /* 0x8000004f26267221 */ /* 0x000fe20000000000 */
[----:B------:R-:W-:Y:S01]  /*5200*/  FMUL R9, R9, 1.4426950216293334961 ;  /* 0x3fb8aa3b09097820 */ /* 0x000fe20000400000 */
        /* <DEDUP_REMOVED lines=34> */
[----:B0-----:R-:W0:Y:S08]  /*5430*/  MUFU.EX2 R200, R26 ;  /* 0x0000001a00c87308 */ /* 0x001e300000000800 */
[----:B------:R-:W-:Y:S08]  /*5440*/  MUFU.EX2 R9, R9 ;  /* 0x0000000900097308 */ /* 0x000ff00000000800 */
[----:B------:R-:W3:Y:S08]  /*5450*/  MUFU.EX2 R10, R10 ;  /* 0x0000000a000a7308 */ /* 0x000ef00000000800 */
[----:B------:R-:W1:Y:S08]  /*5460*/  MUFU.EX2 R65, R65 ;  /* 0x0000004100417308 */ /* 0x000e700000000800 */
[----:B------:R-:W-:Y:S08]  /*5470*/  MUFU.EX2 R14, R14 ;  /* 0x0000000e000e7308 */ /* 0x000ff00000000800 */
        /* <DEDUP_REMOVED lines=10> */
[----:B------:R-:W2:Y:S08]  /*5520*/  MUFU.EX2 R230, R41 ;  /* 0x0000002900e67308 */ /* 0x000eb00000000800 */
[----:B------:R-:W5:Y:S08]  /*5530*/  MUFU.EX2 R234, R30 ;  /* 0x0000001e00ea7308 */ /* 0x000f700000000800 */
[----:B------:R-:W-:Y:S08]  /*5540*/  MUFU.EX2 R235, R33 ;  /* 0x0000002100eb7308 */ /* 0x000ff00000000800 */
[----:B------:R-:W4:Y:S08]  /*5550*/  MUFU.EX2 R236, R34 ;  /* 0x0000002200ec7308 */ /* 0x000f300000000800 */
        /* <DEDUP_REMOVED lines=10> */
[----:B------:R-:W4:Y:S08]  /*5600*/  MUFU.EX2 R61, R29 ;  /* 0x0000001d003d7308 */ /* 0x000f300000000800 */
[----:B------:R-:W4:Y:S08]  /*5610*/  MUFU.EX2 R215, R215 ;  /* 0x000000d700d77308 */ /* 0x000f300000000800 */
[----:B------:R2:W-:Y:S08]  /*5620*/  MUFU.EX2 R202, R28 ;  /* 0x0000001c00ca7308 */ /* 0x0005f00000000800 */
[----:B------:R-:W4:Y:S08]  /*5630*/  MUFU.EX2 R206, R32 ;  /* 0x0000002000ce7308 */ /* 0x000f300000000800 */
[----:B------:R5:W-:Y:S08]  /*5640*/  MUFU.EX2 R71, R31 ;  /* 0x0000001f00477308 */ /* 0x000bf00000000800 */
[----:B------:R4:W4:Y:S08]  /*5650*/  MUFU.EX2 R87, R35 ;  /* 0x0000002300577308 */ /* 0x0009300000000800 */
[----:B------:R4:W-:Y:S08]  /*5660*/  MUFU.EX2 R203, R36 ;  /* 0x0000002400cb7308 */ /* 0x0009f00000000800 */
[----:B------:R4:W4:Y:S01]  /*5670*/  MUFU.EX2 R7, R38 ;  /* 0x0000002600077308 */ /* 0x0009220000000800 */
[-C--:B------:R-:W-:Y:S01]  /*5680*/  FMUL R90, R90, R13.reuse ;  /* 0x0000000d5a5a7220 */ /* 0x080fe20000400000 */
        /* <DEDUP_REMOVED lines=14> */
[----:B------:R-:W-:Y:S01]  /*5770*/  FMUL R119, R119, R13 ;  /* 0x0000000d77777220 */ /* 0x000fe20000400000 */
[-C--:B0-----:R-:W-:Y:S01]  /*5780*/  FMUL R88, R88, R200.reuse ;  /* 0x000000c858587220 */ /* 0x081fe20000400000 */
        /* <DEDUP_REMOVED lines=15> */
[----:B---3--:R-:W-:-:S02]  /*5880*/  F2FP.BF16.F32.PACK_AB R25, R10, R9 ;  /* 0x000000090a19723e */ /* 0x008fc400000010ff */
[----:B-1----:R-:W-:Y:S02]  /*5890*/  F2FP.BF16.F32.PACK_AB R27, R65, R64 ;  /* 0x00000040411b723e */ /* 0x002fe400000010ff */
[----:B------:R-:W-:Y:S02]  /*58a0*/  F2FP.BF16.F32.PACK_AB R24, R11, R8 ;  /* 0x000000080b18723e */ /* 0x000fe400000010ff */
[----:B------:R-:W-:Y:S02]  /*58b0*/  F2FP.BF16.F32.PACK_AB R26, R16, R12 ;  /* 0x0000000c101a723e */ /* 0x000fe400000010ff */
[----:B--2---:R-:W-:Y:S02]  /*58c0*/  F2FP.BF16.F32.PACK_AB R28, R230, R17 ;  /* 0x00000011e61c723e */ /* 0x004fe400000010ff */
[----:B------:R-:W-:Y:S02]  /*58d0*/  F2FP.BF16.F32.PACK_AB R29, R15, R14 ;  /* 0x0000000e0f1d723e */ /* 0x000fe400000010ff */
[----:B------:R-:W-:-:S02]  /*58e0*/  F2FP.BF16.F32.PACK_AB R30, R232, R231 ;  /* 0x000000e7e81e723e */ /* 0x000fc400000010ff */
[----:B-----5:R-:W-:Y:S02]  /*58f0*/  F2FP.BF16.F32.PACK_AB R31, R67, R18 ;  /* 0x00000012431f723e */ /* 0x020fe400000010ff */
[----:B------:R-:W-:Y:S02]  /*5900*/  F2FP.BF16.F32.PACK_AB R32, R234, R233 ;  /* 0x000000e9ea20723e */ /* 0x000fe400000010ff */
[----:B------:R-:W-:Y:S02]  /*5910*/  F2FP.BF16.F32.PACK_AB R33, R69, R68 ;  /* 0x000000444521723e */ /* 0x000fe400000010ff */
[----:B----4-:R-:W-:Y:S02]  /*5920*/  F2FP.BF16.F32.PACK_AB R34, R236, R235 ;  /* 0x000000ebec22723e */ /* 0x010fe400000010ff */
[----:B------:R-:W-:Y:S02]  /*5930*/  F2FP.BF16.F32.PACK_AB R35, R218, R216 ;  /* 0x000000d8da23723e */ /* 0x000fe400000010ff */
[----:B------:R-:W-:-:S02]  /*5940*/  F2FP.BF16.F32.PACK_AB R36, R238, R237 ;  /* 0x000000edee24723e */ /* 0x000fc400000010ff */
[----:B------:R-:W-:Y:S02]  /*5950*/  F2FP.BF16.F32.PACK_AB R37, R221, R219 ;  /* 0x000000dbdd25723e */ /* 0x000fe400000010ff */
[----:B------:R-:W-:Y:S02]  /*5960*/  F2FP.BF16.F32.PACK_AB R38, R240, R239 ;  /* 0x000000eff026723e */ /* 0x000fe400000010ff */
[----:B------:R-:W-:Y:S02]  /*5970*/  F2FP.BF16.F32.PACK_AB R39, R76, R73 ;  /* 0x000000494c27723e */ /* 0x000fe400000010ff */
[----:B------:R-:W-:Y:S02]  /*5980*/  F2FP.BF16.F32.PACK_AB R40, R201, R83 ;  /* 0x00000053c928723e */ /* 0x000fe400000010ff */
        /* <DEDUP_REMOVED lines=14> */
[----:B------:R-:W-:Y:S01]  /*5a70*/  F2FP.BF16.F32.PACK_AB R55, R4, R85 ;  /* 0x000000550437723e */ /* 0x000fe200000010ff */
[----:B------:R-:W-:Y:S06]  /*5a80*/  BAR.SYNC.DEFER_BLOCKING 0x0 ;  /* 0x0000000000007b1d */ /* 0x000fec0000010000 */
[----:B------:R-:W-:-:S06]  /*5a90*/  WARPGROUP.ARRIVE ;  /* 0x00000000000079c5 */ /* 0x000fcc0000000000 */
[----:B------:R-:W-:Y:S04]  /*5aa0*/  HGMMA.64x64x16.F32.BF16 R88, R24, gdesc[UR16], R88 ;  /* 0x00e0001018587df0 */ /* 0x000fe80008701858 */
[----:B------:R-:W-:Y:S04]  /*5ab0*/  HGMMA.64x64x16.F32.BF16 R88, R28, gdesc[UR8], R88 ;  /* 0x00e000081c587df0 */ /* 0x000fe80008701858 */
[----:B------:R-:W-:Y:S04]  /*5ac0*/  HGMMA.64x64x16.F32.BF16 R88, R32, gdesc[UR24], R88 ;  /* 0x00e0001820587df0 */ /* 0x000fe80008701858 */
[----:B------:R-:W-:Y:S04]  /*5ad0*/  HGMMA.64x64x16.F32.BF16 R88, R36, gdesc[UR12], R88 ;  /* 0x00e0000c24587df0 */ /* 0x000fe80008701858 */
[----:B------:R-:W-:Y:S01]  /*5ae0*/  HGMMA.64x64x16.F32.BF16 R88, R40, gdesc[UR20], R88 ;  /* 0x00e0001428587df0 */ /* 0x000fe20008701858 */
[----:B------:R-:W-:Y:S01]  /*5af0*/  FADD R9, R9, R10 ;  /* 0x0000000a09097221 */ /* 0x000fe20000000000 */
[----:B------:R-:W-:-:S03]  /*5b00*/  FADD R8, R8, R11 ;  /* 0x0000000b08087221 */ /* 0x000fc60000000000 */
        /* <DEDUP_REMOVED lines=9> */
[----:B------:R-:W-:Y:S01]  /*5ba0*/  FADD R8, R231, R8 ;  /* 0x00000008e7087221 */ /* 0x000fe20000000000 */
[----:B------:R-:W-:Y:S02]  /*5bb0*/  HGMMA.64x64x16.F32.BF16 R88, R44, gdesc[UR28], R88 ;  /* 0x00e0001c2c587df0 */ /* 0x000fe40008701858 */
        /* <DEDUP_REMOVED lines=23> */
[----:B------:R-:W-:Y:S01]  /*5d30*/  HGMMA.64x64x16.F32.BF16 R88, R48, gdesc[UR32], R88 ;  /* 0x00e0002030587df0 */ /* 0x000fe20008701858 */
[----:B------:R-:W-:Y:S02]  /*5d40*/  FADD R240, R205, R240 ;  /* 0x000000f0cdf07221 */ /* 0x000fe40000000000 */
[----:B------:R-:W-:Y:S02]  /*5d50*/  FADD R81, R84, R81 ;  /* 0x0000005154517221 */ /* 0x000fe40000000000 */
[----:B------:R-:W-:Y:S02]  /*5d60*/  FADD R209, R209, R240 ;  /* 0x000000f0d1d17221 */ /* 0x000fe40000000000 */
[----:B------:R-:W-:Y:S02]  /*5d70*/  FADD R81, R56, R81 ;  /* 0x0000005138517221 */ /* 0x000fe40000000000 */
[----:B------:R-:W-:-:S02]  /*5d80*/  FADD R70, R70, R209 ;  /* 0x000000d146467221 */ /* 0x000fc40000000000 */
[----:B------:R-:W-:Y:S02]  /*5d90*/  FADD R81, R58, R81 ;  /* 0x000000513a517221 */ /* 0x000fe40000000000 */
        /* <DEDUP_REMOVED lines=19> */
[----:B------:R-:W-:Y:S01]  /*5ed0*/  FADD R85, R4, R85 ;  /* 0x0000005504557221 */ /* 0x000fe20000000000 */
[----:B------:R-:W0:Y:S01]  /*5ee0*/  S2R R223, SR_CTAID.X ;  /* 0x0000000000df7919 */ /* 0x000e220000002500 */
[----:B------:R-:W-:-:S03]  /*5ef0*/  FADD R206, R7, R206 ;  /* 0x000000ce07ce7221 */ /* 0x000fc60000000000 */
[----:B------:R-:W1:Y:S01]  /*5f00*/  SHFL.BFLY PT, R4, R85, 0x2, 0x1f ;  /* 0x0c401f0055047f89 */ /* 0x000e6200000e0000 */
[----:B------:R-:W-:Y:S03]  /*5f10*/  HGMMA.64x64x16.F32.BF16 R88, R52, gdesc[UR36], R88, gsb0 ;  /* 0x00e0002434587df0 */ /* 0x000fe60008001858 */
[----:B------:R-:W2:Y:S01]  /*5f20*/  SHFL.BFLY PT, R7, R206, 0x2, 0x1f ;  /* 0x0c401f00ce077f89 */ /* 0x000ea200000e0000 */
[----:B------:R-:W-:Y:S01]  /*5f30*/  UIADD3 UR4, UP0, UR4, 0x80, URZ ;  /* 0x0000008004047890 */ /* 0x000fe2000ff1e03f */
[----:B-1----:R-:W-:-:S03]  /*5f40*/  FADD R8, R85, R4 ;  /* 0x0000000455087221 */ /* 0x002fc60000000000 */
[----:B------:R-:W-:Y:S01]  /*5f50*/  UIADD3.X UR5, URZ, UR5, URZ, UP0, !UPT ;  /* 0x000000053f057290 */ /* 0x000fe200087fe43f */
[----:B0-----:R-:W-:Y:S01]  /*5f60*/  IMAD.SHL.U32 R223, R223, 0x80, RZ ;  /* 0x00000080dfdf7824 */ /* 0x001fe200078e00ff */
[----:B------:R-:W0:Y:S01]  /*5f70*/  SHFL.BFLY PT, R9, R8, 0x1, 0x1f ;  /* 0x0c201f0008097f89 */ /* 0x000e2200000e0000 */
[----:B--2---:R-:W-:Y:S02]  /*5f80*/  FADD R7, R206, R7 ;  /* 0x00000007ce077221 */ /* 0x004fe40000000000 */
[----:B------:R-:W-:-:S03]  /*5f90*/  VIADD R223, R223, 0x80 ;  /* 0x00000080dfdf7836 */ /* 0x000fc60000000000 */
[----:B------:R-:W1:Y:S01]  /*5fa0*/  SHFL.BFLY PT, R4, R7, 0x1, 0x1f ;  /* 0x0c201f0007047f89 */ /* 0x000e6200000e0000 */
[----:B------:R-:W-:Y:S01]  /*5fb0*/  IMAD.U32 R11, RZ, RZ, UR5 ;  /* 0x00000005ff0b7e24 */ /* 0x000fe2000f8e00ff */
[----:B------:R-:W-:-:S04]  /*5fc0*/  ISETP.LE.U32.AND P0, PT, R223, UR4, PT ;  /* 0x00000004df007c0c */ /* 0x000fc8000bf03070 */
[----:B------:R-:W-:Y:S01]  /*5fd0*/  ISETP.GE.U32.AND.EX P0, PT, R11, RZ, PT, P0 ;  /* 0x000000ff0b00720c */ /* 0x000fe20003f06100 */
[----:B------:R-:W-:Y:S02]  /*5fe0*/  IMAD R0, R241, 0x80, R0 ;  /* 0x00000080f1007824 */ /* 0x000fe400078e0200 */
[----:B0-----:R-:W-:Y:S01]  /*5ff0*/  FADD R10, R8, R9 ;  /* 0x00000009080a7221 */ /* 0x001fe20000000000 */
[----:B------:R-:W-:-:S03]  /*6000*/  IMAD R2, R19, 0x80, R2 ;  /* 0x0000008013027824 */ /* 0x000fc600078e0202 */
[----:B------:R-:W-:Y:S01]  /*6010*/  FFMA R5, R13, R5, R10 ;  /* 0x000000050d057223 */ /* 0x000fe2000000000a */
[----:B-1----:R-:W-:Y:S01]  /*6020*/  FADD R9, R7, R4 ;  /* 0x0000000407097221 */ /* 0x002fe20000000000 */
[----:B------:R-:W-:Y:S02]  /*6030*/  IMAD.MOV.U32 R7, RZ, RZ, R79 ;  /* 0x000000ffff077224 */ /* 0x000fe400078e004f */
[----:B------:R-:W-:Y:S02]  /*6040*/  IMAD.MOV.U32 R4, RZ, RZ, R66 ;  /* 0x000000ffff047224 */ /* 0x000fe400078e0042 */
[----:B------:R-:W-:Y:S01]  /*6050*/  FFMA R6, R200, R6, R9 ;  /* 0x00000006c8067223 */ /* 0x000fe20000000009 */
[----:B------:R-:W-:Y:S02]  /*6060*/  WARPGROUP.DEPBAR.LE gsb0, 0x0 ;  /* 0x00008000000079c5 */ /* 0x000fe40000010000 */
[----:B------:R-:W-:Y:S05]  /*6070*/  @!P0 BRA `(.L_x_1) ;  /* 0xffffffbc009c8947 */ /* 0x000fea000383ffff */
.L_x_0:
[----:B------:R-:W-:Y:S02]  /*6080*/  IMAD.MOV.U32 R15, RZ, RZ, R5 ;  /* 0x000000ffff0f7224 */ /* 0x000fe400078e0005 */
[----:B0-----:R-:W-:Y:S01]  /*6090*/  FMUL R2, R115, 0.25 ;  /* 0x3e80000073027820 */ /* 0x001fe20000400000 */
[----:B------:R-:W-:Y:S01]  /*60a0*/  FMUL R0, R119, 0.25 ;  /* 0x3e80000077007820 */ /* 0x000fe20000400000 */
[----:B------:R-:W-:Y:S01]  /*60b0*/  FMUL R5, R114, 0.25 ;  /* 0x3e80000072057820 */ /* 0x000fe20000400000 */
[----:B------:R-:W-:Y:S01]  /*60c0*/  FMUL R3, R118, 0.25 ;  /* 0x3e80000076037820 */ /* 0x000fe20000400000 */
[----:B------:R-:W-:Y:S01]  /*60d0*/  FSETP.GT.AND P0, PT, |R15|, 8.50705917302346158658e+37, PT ;  /* 0x7e8000000f00780b */ /* 0x000fe20003f04200 */
[----:B------:R-:W-:Y:S02]  /*60e0*/  IMAD.MOV.U32 R31, RZ, RZ, R6 ;  /* 0x000000ffff1f7224 */ /* 0x000fe400078e0006 */
[----:B------:R-:W-:Y:S01]  /*60f0*/  FMUL R4, R103, 0.25 ;  /* 0x3e80000067047820 */ /* 0x000fe20000400000 */
[----:B------:R-:W-:Y:S01]  /*6100*/  LOP3.LUT R9, R252, 0x8, RZ, 0xc0, !PT ;  /* 0x00000008fc097812 */ /* 0x000fe200078ec0ff */
[----:B------:R-:W-:Y:S01]  /*6110*/  FMUL R7, R94, 0.25 ;  /* 0x3e8000005e077820 */ /* 0x000fe20000400000 */
[----:B------:R-:W-:Y:S01]  /*6120*/  FSEL R115, R2, R115, P0 ;  /* 0x0000007302737208 */ /* 0x000fe20000000000 */
        /* <DEDUP_REMOVED lines=15> */
[----:B------:R-:W-:Y:S01]  /*6220*/  FSETP.GT.AND P1, PT, |R31|, 8.50705917302346158658e+37, PT ;  /* 0x7e8000001f00780b */ /* 0x000fe20003f24200 */
[----:B------:R-:W-:Y:S01]  /*6230*/  BAR.SYNC.DEFER_BLOCKING 0x0 ;  /* 0x0000000000007b1d */ /* 0x000fe20000010000 */
        /* <DEDUP_REMOVED lines=29> */
[----:B------:R-:W0:Y:S01]  /*6410*/  LDC R56, c[0x0][0x278] ;  /* 0x00009e00ff387b82 */ /* 0x000e220000000800 */
[----:B------:R-:W-:Y:S01]  /*6420*/  LOP3.LUT R0, R252, 0x7, RZ, 0xc0, !PT ;  /* 0x00000007fc007812 */ /* 0x000fe200078ec0ff */
[----:B------:R-:W1:Y:S01]  /*6430*/  S2R R200, SR_CTAID.X ;  /* 0x0000000000c87919 */ /* 0x000e620000002500 */
[----:B------:R-:W-:Y:S01]  /*6440*/  FSEL R112, R3, R112, P1 ;  /* 0x0000007003707208 */ /* 0x000fe20000800000 */
[----:B------:R-:W-:Y:S01]  /*6450*/  FMUL R3, R104, 0.25 ;  /* 0x3e80000068037820 */ /* 0x000fe20000400000 */
[----:B------:R-:W-:Y:S01]  /*6460*/  FSEL R100, R5, R100, P1 ;  /* 0x0000006405647208 */ /* 0x000fe20000800000 */
[----:B------:R-:W-:Y:S01]  /*6470*/  FMUL R5, R92, 0.25 ;  /* 0x3e8000005c057820 */ /* 0x000fe20000400000 */
[----:B------:R-:W-:Y:S01]  /*6480*/  FSEL R40, R2, R89, P1 ;  /* 0x0000005902287208 */ /* 0x000fe20000800000 */
[----:B------:R-:W-:Y:S01]  /*6490*/  IMAD.SHL.U32 R2, R252, 0x8, RZ ;  /* 0x00000008fc027824 */ /* 0x000fe200078e00ff */
[----:B------:R-:W-:Y:S01]  /*64a0*/  FSEL R103, R4, R103, P0 ;  /* 0x0000006704677208 */ /* 0x000fe20000000000 */
[----:B------:R-:W-:Y:S01]  /*64b0*/  ULDC.64 UR4, c[0x0][0x270] ;  /* 0x00009c0000047ab9 */ /* 0x000fe20000000a00 */
[----:B------:R-:W-:Y:S01]  /*64c0*/  LEA R4, R0, UR20, 0x4 ;  /* 0x0000001400047c11 */ /* 0x000fe2000f8e20ff */
[----:B------:R-:W-:Y:S01]  /*64d0*/  UIMAD UR4, UR7, UR4, URZ ;  /* 0x00000004070472a4 */ /* 0x000fe2000f8e023f */
[----:B------:R-:W-:Y:S01]  /*64e0*/  FSEL R104, R3, R104, P1 ;  /* 0x0000006803687208 */ /* 0x000fe20000800000 */
[----:B------:R-:W-:Y:S01]  /*64f0*/  FMUL R3, R96, 0.25 ;  /* 0x3e80000060037820 */ /* 0x000fe20000400000 */
[----:B------:R-:W-:Y:S01]  /*6500*/  FSEL R92, R5, R92, P1 ;  /* 0x0000005c055c7208 */ /* 0x000fe20000800000 */
[--C-:B------:R-:W-:Y:S01]  /*6510*/  IMAD R5, R9, 0x100, R4.reuse ;  /* 0x0000010009057824 */ /* 0x100fe200078e0204 */
[----:B------:R-:W-:Y:S01]  /*6520*/  LOP3.LUT R2, R2, 0x780, RZ, 0xc0, !PT ;  /* 0x0000078002027812 */ /* 0x000fe200078ec0ff */
[----:B------:R-:W-:Y:S01]  /*6530*/  IMAD R6, R0, -0x8, R4 ;  /* 0xfffffff800067824 */ /* 0x000fe200078e0204 */
[----:B------:R-:W-:Y:S01]  /*6540*/  FSEL R96, R3, R96, P1 ;  /* 0x0000006003607208 */ /* 0x000fe20000800000 */
[----:B------:R-:W-:Y:S01]  /*6550*/  FMUL R3, R88, 0.25 ;  /* 0x3e80000058037820 */ /* 0x000fe20000400000 */
[----:B------:R-:W-:Y:S01]  /*6560*/  IMAD.SHL.U32 R0, R252, 0x4, RZ ;  /* 0x00000004fc007824 */ /* 0x000fe200078e00ff */
[----:B------:R-:W-:Y:S01]  /*6570*/  FSETP.GEU.AND P3, PT, R15, 1.175494350822287508e-38, PT ;  /* 0x008000000f00780b */ /* 0x000fe20003f6e000 */
[----:B------:R-:W-:-:S02]  /*6580*/  IMAD.IADD R54, R2, 0x1, R5 ;  /* 0x0000000102367824 */ /* 0x000fc400078e0205 */
[----:B------:R-:W-:Y:S01]  /*6590*/  FMUL R2, R15, 8388608 ;  /* 0x4b0000000f027820 */ /* 0x000fe20000400000 */
[----:B------:R-:W-:Y:S02]  /*65a0*/  FSEL R88, R3, R88, P1 ;  /* 0x0000005803587208 */ /* 0x000fe40000800000 */
[----:B------:R-:W-:Y:S01]  /*65b0*/  LOP3.LUT R3, R0, 0x1c0, RZ, 0xc0, !PT ;  /* 0x000001c000037812 */ /* 0x000fe200078ec0ff */
[C---:B------:R-:W-:Y:S01]  /*65c0*/  FMUL R0, R31.reuse, 8388608 ;  /* 0x4b0000001f007820 */ /* 0x040fe20000400000 */
[----:B------:R-:W-:Y:S02]  /*65d0*/  FSEL R71, R2, R15, !P3 ;  /* 0x0000000f02477208 */ /* 0x000fe40005800000 */
[----:B------:R-:W-:Y:S01]  /*65e0*/  FSETP.GEU.AND P2, PT, R31, 1.175494350822287508e-38, PT ;  /* 0x008000001f00780b */ /* 0x000fe20003f4e000 */
[----:B------:R-:W-:Y:S01]  /*65f0*/  IMAD.IADD R10, R3, 0x1, R6 ;  /* 0x00000001030a7824 */ /* 0x000fe200078e0206 */
[----:B------:R-:W-:Y:S01]  /*6600*/  FSETP.GEU.AND P4, PT, |R15|, 1.175494350822287508e-38, PT ;  /* 0x008000000f00780b */ /* 0x000fe20003f8e200 */
[----:B------:R-:W-:Y:S01]  /*6610*/  VIADD R4, R71, 0xc0cafb0d ;  /* 0xc0cafb0d47047836 */ /* 0x000fe20000000000 */
[----:B------:R-:W-:Y:S01]  /*6620*/  FSEL R58, R0, R31, !P2 ;  /* 0x0000001f003a7208 */ /* 0x000fe20005000000 */
[----:B------:R-:W-:Y:S01]  /*6630*/  @P0 FMUL R15, R15, 0.25 ;  /* 0x3e8000000f0f0820 */ /* 0x000fe20000400000 */
[----:B------:R-:W-:Y:S01]  /*6640*/  FSEL R27, R7, R94, P0 ;  /* 0x0000005e071b7208 */ /* 0x000fe20000000000 */
[----:B-1----:R-:W-:Y:S01]  /*6650*/  IMAD.SHL.U32 R200, R200, 0x80, RZ ;  /* 0x00000080c8c87824 */ /* 0x002fe200078e00ff */
[----:B------:R-:W-:Y:S01]  /*6660*/  LOP3.LUT R6, R4, 0xff800000, RZ, 0xc0, !PT ;  /* 0xff80000004067812 */ /* 0x000fe200078ec0ff */
[----:B------:R-:W-:Y:S01]  /*6670*/  VIADD R0, R58, 0xc0cafb0d ;  /* 0xc0cafb0d3a007836 */ /* 0x000fe20000000000 */
[----:B------:R-:W-:-:S02]  /*6680*/  FSEL R4, RZ, -23, P3 ;  /* 0xc1b80000ff047808 */ /* 0x000fc40001800000 */
[----:B------:R-:W-:Y:S01]  /*6690*/  I2FP.F32.S32 R7, R6 ;  /* 0x0000000600077245 */ /* 0x000fe20000201400 */
[----:B------:R-:W-:Y:S01]  /*66a0*/  IMAD.IADD R6, R71, 0x1, -R6 ;  /* 0x0000000147067824 */ /* 0x000fe200078e0a06 */
[----:B------:R-:W-:Y:S01]  /*66b0*/  LOP3.LUT R3, R0, 0xff800000, RZ, 0xc0, !PT ;  /* 0xff80000000037812 */ /* 0x000fe200078ec0ff */
[----:B------:R-:W-:Y:S01]  /*66c0*/  @!P4 FMUL R15, R15, 16777216 ;  /* 0x4b8000000f0fc820 */ /* 0x000fe20000400000 */
[----:B------:R-:W-:Y:S01]  /*66d0*/  LEA.HI R0, R9, R10, RZ, 0x1f ;  /* 0x0000000a09007211 */ /* 0x000fe200078ff8ff */
[----:B------:R-:W-:Y:S01]  /*66e0*/  FFMA.FTZ R9, R7, 1.1920928955078125e-07, R4 ;  /* 0x3400000007097823 */ /* 0x000fe20000010004 */
[----:B------:R-:W-:Y:S01]  /*66f0*/  FSEL R2, RZ, -23, P2 ;  /* 0xc1b80000ff027808 */ /* 0x000fe20001000000 */
[----:B------:R-:W1:Y:S01]  /*6700*/  MUFU.RCP R4, R15 ;  /* 0x0000000f00047308 */ /* 0x000e620000001000 */
[----:B------:R-:W-:Y:S01]  /*6710*/  I2FP.F32.S32 R5, R3 ;  /* 0x0000000300057245 */ /* 0x000fe20000201400 */
[----:B------:R-:W-:Y:S01]  /*6720*/  IMAD.IADD R3, R58, 0x1, -R3 ;  /* 0x000000013a037824 */ /* 0x000fe200078e0a03 */
[----:B------:R-:W-:Y:S01]  /*6730*/  FSETP.GEU.AND P0, PT, |R31|, 1.175494350822287508e-38, PT ;  /* 0x008000001f00780b */ /* 0x000fe20003f0e200 */
[----:B------:R-:W-:Y:S01]  /*6740*/  @!P4 FMUL R11, R11, 16777216 ;  /* 0x4b8000000b0bc820 */ /* 0x000fe20000400000 */
[----:B------:R-:W-:Y:S01]  /*6750*/  @!P4 FMUL R119, R119, 16777216 ;  /* 0x4b8000007777c820 */ /* 0x000fe20000400000 */
[----:B------:R-:W-:Y:S01]  /*6760*/  FFMA.FTZ R2, R5, 1.1920928955078125e-07, R2 ;  /* 0x3400000005027823 */ /* 0x000fe20000010002 */
[----:B------:R-:W-:Y:S01]  /*6770*/  @!P4 FMUL R115, R115, 16777216 ;  /* 0x4b8000007373c820 */ /* 0x000fe20000400000 */
        /* <DEDUP_REMOVED lines=13> */
[----:B------:R-:W-:-:S02]  /*6850*/  IMAD.MOV.U32 R5, RZ, RZ, 0x3dc6b27f ;  /* 0x3dc6b27fff057424 */ /* 0x000fc400078e00ff */
[----:B------:R-:W-:Y:S01]  /*6860*/  FADD R3, R3, -1 ;  /* 0xbf80000003037421 */ /* 0x000fe20000000000 */
[----:B------:R-:W-:Y:S01]  /*6870*/  FADD R10, R6, -1 ;  /* 0xbf800000060a7421 */ /* 0x000fe20000000000 */
[C---:B-1----:R-:W-:Y:S01]  /*6880*/  FMUL R12, R4.reuse, R11 ;  /* 0x0000000b040c7220 */ /* 0x042fe20000400000 */
[C---:B------:R-:W-:Y:S01]  /*6890*/  FMUL R119, R4.reuse, R119 ;  /* 0x0000007704777220 */ /* 0x040fe20000400000 */
        /* <DEDUP_REMOVED lines=13> */
[----:B------:R-:W-:Y:S01]  /*6970*/  FMUL R38, R4, R29 ;  /* 0x0000001d04267220 */ /* 0x000fe20000400000 */
[----:B------:R-:W-:Y:S01]  /*6980*/  @P1 FMUL R31, R31, 0.25 ;  /* 0x3e8000001f1f1820 */ /* 0x000fe20000400000 */
[-C--:B------:R-:W-:Y:S01]  /*6990*/  FFMA.FTZ R4, R3, R5.reuse, -0.16845393180847167969 ;  /* 0xbe2c7f3003047423 */ /* 0x080fe20000010005 */
[----:B------:R-:W-:Y:S01]  /*69a0*/  FFMA.FTZ R5, R10, R5, -0.16845393180847167969 ;  /* 0xbe2c7f300a057423 */ /* 0x000fe20000010005 */
[----:B------:R-:W-:Y:S01]  /*69b0*/  @!P0 FMUL R8, R8, 16777216 ;  /* 0x4b80000008088820 */ /* 0x000fe20000400000 */
[----:B------:R-:W-:Y:S01]  /*69c0*/  @!P0 FMUL R31, R31, 16777216 ;  /* 0x4b8000001f1f8820 */ /* 0x000fe20000400000 */
[C---:B------:R-:W-:Y:S01]  /*69d0*/  FFMA.FTZ R4, R3.reuse, R4, 0.1716887056827545166 ;  /* 0x3e2fcf2a03047423 */ /* 0x040fe20000010004 */
[----:B------:R-:W-:Y:S01]  /*69e0*/  FFMA.FTZ R5, R10, R5, 0.1716887056827545166 ;  /* 0x3e2fcf2a0a057423 */ /* 0x000fe20000010005 */
[----:B------:R-:W-:Y:S01]  /*69f0*/  @!P0 FMUL R116, R116, 16777216 ;  /* 0x4b80000074748820 */ /* 0x000fe20000400000 */
[----:B------:R-:W1:Y:S01]  /*6a00*/  MUFU.RCP R7, R31 ;  /* 0x0000001f00077308 */ /* 0x000e620000001000 */
[C---:B------:R-:W-:Y:S01]  /*6a10*/  FFMA.FTZ R4, R3.reuse, R4, -0.17900948226451873779 ;  /* 0xbe374e4303047423 */ /* 0x040fe20000010004 */
[----:B------:R-:W-:Y:S01]  /*6a20*/  FFMA.FTZ R5, R10, R5, -0.17900948226451873779 ;  /* 0xbe374e430a057423 */ /* 0x000fe20000010005 */
[----:B------:R-:W-:Y:S01]  /*6a30*/  @!P0 FMUL R16, R16, 16777216 ;  /* 0x4b80000010108820 */ /* 0x000fe20000400000 */
[----:B------:R-:W-:Y:S01]  /*6a40*/  @!P0 FMUL R112, R112, 16777216 ;  /* 0x4b80000070708820 */ /* 0x000fe20000400000 */
[C---:B------:R-:W-:Y:S01]  /*6a50*/  FFMA.FTZ R4, R3.reuse, R4, 0.20512372255325317383 ;  /* 0x3e520bf403047423 */ /* 0x040fe20000010004 */
[----:B------:R-:W-:Y:S01]  /*6a60*/  FFMA.FTZ R5, R10, R5, 0.20512372255325317383 ;  /* 0x3e520bf40a057423 */ /* 0x000fe20000010005 */
[----:B------:R-:W-:Y:S01]  /*6a70*/  @!P0 FMUL R20, R20, 16777216 ;  /* 0x4b80000014148820 */ /* 0x000fe20000400000 */
[----:B------:R-:W-:Y:S01]  /*6a80*/  @!P0 FMUL R108, R108, 16777216 ;  /* 0x4b8000006c6c8820 */ /* 0x000fe20000400000 */
[C---:B------:R-:W-:Y:S01]  /*6a90*/  FFMA.FTZ R4, R3.reuse, R4, -0.24046532809734344482 ;  /* 0xbe763c8b03047423 */ /* 0x040fe20000010004 */
[----:B------:R-:W-:Y:S01]  /*6aa0*/  FFMA.FTZ R5, R10, R5, -0.24046532809734344482 ;  /* 0xbe763c8b0a057423 */ /* 0x000fe20000010005 */
        /* <DEDUP_REMOVED lines=10> */
[C---:B------:R-:W-:Y:S01]  /*6b50*/  FFMA.FTZ R5, R10.reuse, R5, 0.28857114911079406738 ;  /* 0x3e93bf990a057423 */ /* 0x040fe20000010005 */
[----:B------:R-:W-:Y:S01]  /*6b60*/  FFMA.FTZ R4, R3, R4, 0.28857114911079406738 ;  /* 0x3e93bf9903047423 */ /* 0x000fe20000010004 */
        /* <DEDUP_REMOVED lines=16> */
[----:B------:R-:W-:Y:S01]  /*6c70*/  FFMA.FTZ R7, R10, R5, -0.36067417263984680176 ;  /* 0xbeb8aa490a077423 */ /* 0x000fe20000010005 */
[----:B------:R-:W-:Y:S01]  /*6c80*/  FFMA.FTZ R6, R3, R4, -0.36067417263984680176 ;  /* 0xbeb8aa4903067423 */ /* 0x000fe20000010004 */
[----:B------:R-:W-:-:S02]  /*6c90*/  LOP3.LUT R86, R252, 0xff, RZ, 0xc0, !PT ;  /* 0x000000fffc567812 */ /* 0x000fc400078ec0ff */
[----:B------:R-:W-:Y:S01]  /*6ca0*/  FFMA.FTZ R7, R10, R7, 0.48089820146560668945 ;  /* 0x3ef6384a0a077423 */ /* 0x000fe20000010007 */
[C---:B------:R-:W-:Y:S01]  /*6cb0*/  FFMA.FTZ R6, R3.reuse, R6, 0.48089820146560668945 ;  /* 0x3ef6384a03067423 */ /* 0x040fe20000010006 */
[----:B------:R-:W-:Y:S02]  /*6cc0*/  F2FP.BF16.F32.PACK_AB R4, R92, R33 ;  /* 0x000000215c04723e */ /* 0x000fe400000010ff */
[C---:B------:R-:W-:Y:S01]  /*6cd0*/  FFMA.FTZ R7, R10.reuse, R7, -0.72134751081466674805 ;  /* 0xbf38aa3b0a077423 */ /* 0x040fe20000010007 */
[----:B------:R-:W-:Y:S01]  /*6ce0*/  FFMA.FTZ R8, R3, R6, -0.72134751081466674805 ;  /* 0xbf38aa3b03087423 */ /* 0x000fe20000010006 */
[----:B------:R-:W-:Y:S02]  /*6cf0*/  F2FP.BF16.F32.PACK_AB R6, R11, R38 ;  /* 0x000000260b06723e */ /* 0x000fe400000010ff */
[----:B------:R-:W-:Y:S01]  /*6d00*/  FMUL R11, R10, R7 ;  /* 0x000000070a0b7220 */ /* 0x000fe20000400000 */
[----:B------:R-:W-:Y:S01]  /*6d10*/  F2FP.BF16.F32.PACK_AB R5, R34, R31 ;  /* 0x0000001f2205723e */ /* 0x000fe200000010ff */
[----:B------:R-:W-:Y:S01]  /*6d20*/  FMUL R8, R3, R8 ;  /* 0x0000000803087220 */ /* 0x000fe20000400000 */
[----:B------:R-:W-:Y:S01]  /*6d30*/  F2FP.BF16.F32.PACK_AB R7, R95, R36 ;  /* 0x000000245f07723e */ /* 0x000fe200000010ff */
[----:B------:R-:W-:Y:S01]  /*6d40*/  FMUL R11, R10, R11 ;  /* 0x0000000b0a0b7220 */ /* 0x000fe20000400000 */
[----:B------:R-:W-:Y:S01]  /*6d50*/  LEA R86, R86, UR20, 0x4 ;  /* 0x0000001456567c11 */ /* 0x000fe2000f8e20ff */
[C---:B------:R-:W-:Y:S01]  /*6d60*/  FMUL R8, R3.reuse, R8 ;  /* 0x0000000803087220 */ /* 0x040fe20000400000 */
[----:B------:R-:W-:Y:S01]  /*6d70*/  SHF.R.U32.HI R35, RZ, 0x7, R252 ;  /* 0x00000007ff237819 */ /* 0x000fe200000116fc */
[----:B------:R-:W-:Y:S01]  /*6d80*/  STSM.16.M88.4 [R54], R4 ;  /* 0x0000000436007844 */ /* 0x000fe20000000200 */
[----:B------:R-:W-:Y:S01]  /*6d90*/  F2FP.BF16.F32.PACK_AB R100, R100, R29 ;  /* 0x0000001d6464723e */ /* 0x000fe200000010ff */
[----:B------:R-:W-:Y:S01]  /*6da0*/  FFMA.FTZ R3, R3, 1.4426950216293334961, R8 ;  /* 0x3fb8aa3b03037823 */ /* 0x000fe20000010008 */
[----:B------:R-:W-:Y:S01]  /*6db0*/  SGXT.U32 R35, R35, 0x1 ;  /* 0x000000012323781a */ /* 0x000fe20000000000 */
[----:B------:R-:W-:Y:S01]  /*6dc0*/  BAR.SYNC.DEFER_BLOCKING 0x0 ;  /* 0x0000000000007b1d */ /* 0x000fe20000010000 */
[----:B------:R-:W-:Y:S01]  /*6dd0*/  F2FP.BF16.F32.PACK_AB R101, R26, R27 ;  /* 0x0000001b1a65723e */ /* 0x000fe200000010ff */
[----:B------:R-:W-:Y:S01]  /*6de0*/  FFMA.FTZ R10, R10, 1.4426950216293334961, R11 ;  /* 0x3fb8aa3b0a0a7823 */ /* 0x000fe2000001000b */
[----:B------:R-:W-:Y:S01]  /*6df0*/  F2FP.BF16.F32.PACK_AB R102, R25, R30 ;  /* 0x0000001e1966723e */ /* 0x000fe200000010ff */
[----:B0-----:R-:W-:Y:S01]  /*6e00*/  IMAD R35, R35, R56, RZ ;  /* 0x0000003823237224 */ /* 0x001fe200078e02ff */
[----:B------:R-:W-:Y:S01]  /*6e10*/  F2FP.BF16.F32.PACK_AB R103, R103, R28 ;  /* 0x0000001c6767723e */ /* 0x000fe200000010ff */
[----:B------:R-:W-:Y:S01]  /*6e20*/  FADD R78, R9, R10 ;  /* 0x0000000a094e7221 */ /* 0x000fe20000000000 */
[----:B------:R-:W-:Y:S01]  /*6e30*/  ISETP.GE.U32.AND P2, PT, R71, 0x7f800000, PT ;  /* 0x7f8000004700780c */ /* 0x000fe20003f46070 */
[----:B------:R-:W-:Y:S01]  /*6e40*/  IMAD R37, R56, 0x2, R35 ;  /* 0x0000000238257824 */ /* 0x000fe200078e0223 */
[----:B------:R-:W-:Y:S01]  /*6e50*/  F2FP.BF16.F32.PACK_AB R108, R108, R23 ;  /* 0x000000176c6c723e */ /* 0x000fe200000010ff */
[----:B------:R-:W0:Y:S01]  /*6e60*/  LDC.64 R26, c[0x0][0x228] ;  /* 0x00008a00ff1a7b82 */ /* 0x000e220000000a00 */
[----:B------:R-:W-:Y:S01]  /*6e70*/  F2FP.BF16.F32.PACK_AB R109, R20, R21 ;  /* 0x00000015146d723e */ /* 0x000fe200000010ff */
[----:B------:R-:W-:Y:S01]  /*6e80*/  IMAD R39, R56, 0x2, R37 ;  /* 0x0000000238277824 */ /* 0x000fe200078e0225 */
[----:B------:R-:W-:Y:S01]  /*6e90*/  F2FP.BF16.F32.PACK_AB R110, R18, R19 ;  /* 0x00000013126e723e */ /* 0x000fe200000010ff */
[----:B------:R-:W-:Y:S01]  /*6ea0*/  FADD R67, R2, R3 ;  /* 0x0000000302437221 */ /* 0x000fe20000000000 */
[----:B------:R-:W-:Y:S01]  /*6eb0*/  F2FP.BF16.F32.PACK_AB R111, R111, R22 ;  /* 0x000000166f6f723e */ /* 0x000fe200000010ff */
[----:B------:R-:W-:Y:S01]  /*6ec0*/  IMAD R41, R56, 0x2, R39 ;  /* 0x0000000238297824 */ /* 0x000fe200078e0227 */
[----:B------:R-:W-:-:S02]  /*6ed0*/  ISETP.GE.U32.AND P1, PT, R58, 0x7f800000, PT ;  /* 0x7f8000003a00780c */ /* 0x000fc40003f26070 */
[----:B------:R-:W-:Y:S01]  /*6ee0*/  LOP3.LUT R200, R200, 0x7f, R252, 0xf8, !PT ;  /* 0x0000007fc8c87812 */ /* 0x000fe200078ef8fc */
[----:B------:R-:W-:Y:S01]  /*6ef0*/  IMAD R42, R56, 0x2, R41 ;  /* 0x00000002382a7824 */ /* 0x000fe200078e0229 */
[----:B------:R-:W-:Y:S01]  /*6f00*/  F2FP.BF16.F32.PACK_AB R117, R13, R16 ;  /* 0x000000100d75723e */ /* 0x000fe200000010ff */
[----:B------:R-:W-:Y:S01]  /*6f10*/  @P2 IMAD.MOV.U32 R8, RZ, RZ, 0x7f800000 ;  /* 0x7f800000ff082424 */ /* 0x000fe200078e00ff */
[----:B------:R-:W-:Y:S01]  /*6f20*/  F2FP.BF16.F32.PACK_AB R118, R12, R15 ;  /* 0x0000000f0c76723e */ /* 0x000fe200000010ff */
[----:B------:R-:W1:Y:S01]  /*6f30*/  LDS.128 R4, [R86] ;  /* 0x0000000056047984 */ /* 0x000e620000000c00 */
[C---:B------:R-:W-:Y:S02]  /*6f40*/  IMAD R43, R56.reuse, 0x2, R42 ;  /* 0x00000002382b7824 */ /* 0x040fe400078e022a */
[----:B------:R-:W-:Y:S01]  /*6f50*/  @P2 FFMA.FTZ R78, R71, R8, +INF ;  /* 0x7f800000474e2423 */ /* 0x000fe20000010008 */
[----:B------:R-:W-:Y:S01]  /*6f60*/  F2FP.BF16.F32.PACK_AB R119, R119, R14 ;  /* 0x0000000e7777723e */ /* 0x000fe200000010ff */
[----:B------:R-:W-:Y:S01]  /*6f70*/  BAR.SYNC.DEFER_BLOCKING 0x0 ;  /* 0x0000000000007b1d */ /* 0x000fe20000010000 */
[----:B------:R-:W-:Y:S01]  /*6f80*/  IMAD R44, R56, 0x2, R43 ;  /* 0x00000002382c7824 */ /* 0x000fe200078e022b */
[----:B------:R-:W-:Y:S01]  /*6f90*/  F2FP.BF16.F32.PACK_AB R116, R116, R17 ;  /* 0x000000117474723e */ /* 0x000fe200000010ff */
[----:B------:R-:W-:Y:S01]  /*6fa0*/  @P1 IMAD.MOV.U32 R2, RZ, RZ, 0x7f800000 ;  /* 0x7f800000ff021424 */ /* 0x000fe200078e00ff */
[----:B------:R-:W-:Y:S01]  /*6fb0*/  FSETP.NEU.AND P0, PT, R58, RZ, PT ;  /* 0x000000ff3a00720b */ /* 0x000fe20003f0d000 */
[----:B------:R-:W-:-:S02]  /*6fc0*/  IMAD R45, R56, 0x2, R44 ;  /* 0x00000002382d7824 */ /* 0x000fc400078e022c */
[----:B------:R-:W-:Y:S01]  /*6fd0*/  @P1 FFMA.FTZ R67, R58, R2, +INF ;  /* 0x7f8000003a431423 */ /* 0x000fe20000010002 */
[----:B------:R-:W-:Y:S01]  /*6fe0*/  IMAD R2, R200, UR5, RZ ;  /* 0x00000005c8027c24 */ /* 0x000fe2000f8e02ff */
[----:B------:R-:W-:Y:S01]  /*6ff0*/  USHF.L.U32 UR5, UR4, 0x1, URZ ;  /* 0x0000000104057899 */ /* 0x000fe2000800063f */
[----:B------:R-:W-:Y:S01]  /*7000*/  IMAD R46, R56, 0x2, R45 ;  /* 0x00000002382e7824 */ /* 0x000fe200078e022d */
[----:B------:R-:W-:Y:S01]  /*7010*/  FSETP.NEU.AND P1, PT, R71, RZ, PT ;  /* 0x000000ff4700720b */ /* 0x000fe20003f2d000 */
[----:B------:R-:W-:Y:S02]  /*7020*/  IMAD.SHL.U32 R3, R2, 0x2, RZ ;  /* 0x0000000202037824 */ /* 0x000fe400078e00ff */
[----:B------:R-:W-:Y:S02]  /*7030*/  IMAD R47, R56, 0x2, R46 ;  /* 0x00000002382f7824 */ /* 0x000fe400078e022e */
[----:B------:R-:W-:Y:S01]  /*7040*/  IMAD.HI R2, R2, 0x2, RZ ;  /* 0x0000000202027827 */ /* 0x000fe200078e02ff */
[----:B0-----:R-:W-:Y:S01]  /*7050*/  IADD3 R80, P2, P3, R3, UR5, R26 ;  /* 0x0000000503507c10 */ /* 0x001fe2000fb5e01a */
[----:B------:R-:W-:-:S02]  /*7060*/  UIMAD.WIDE UR4, UR4, 0x2, URZ ;  /* 0x00000002040478a5 */ /* 0x000fc4000f8e023f */
[C---:B------:R-:W-:Y:S01]  /*7070*/  IMAD R48, R56.reuse, 0x2, R47 ;  /* 0x0000000238307824 */ /* 0x040fe200078e022f */
[-C--:B------:R-:W-:Y:S02]  /*7080*/  LEA R16, P4, R37, R80.reuse, 0x1 ;  /* 0x0000005025107211 */ /* 0x080fe400078808ff */
[-C--:B------:R-:W-:Y:S01]  /*7090*/  LEA R20, P6, R41, R80.reuse, 0x1 ;  /* 0x0000005029147211 */ /* 0x080fe200078c08ff */
[----:B------:R-:W-:Y:S01]  /*70a0*/  STSM.16.M88.4 [R54], R100 ;  /* 0x0000006436007844 */ /* 0x000fe20000000200 */
[----:B------:R-:W-:Y:S01]  /*70b0*/  IMAD R49, R56, 0x2, R48 ;  /* 0x0000000238317824 */ /* 0x000fe200078e0230 */
[----:B------:R-:W-:Y:S01]  /*70c0*/  IADD3.X R88, R2, UR5, R27, P2, P3 ;  /* 0x0000000502587c10 */ /* 0x000fe200097e641b */
[----:B------:R-:W-:Y:S01]  /*70d0*/  ULDC UR4, c[0x0][0x27c] ;  /* 0x00009f0000047ab9 */ /* 0x000fe20000000800 */
[----:B------:R-:W-:Y:S01]  /*70e0*/  BAR.SYNC.DEFER_BLOCKING 0x0 ;  /* 0x0000000000007b1d */ /* 0x000fe20000010000 */
[C---:B------:R-:W-:Y:S01]  /*70f0*/  IMAD R50, R56.reuse, 0x2, R49 ;  /* 0x0000000238327824 */ /* 0x040fe200078e0231 */
[-C--:B------:R-:W-:Y:S01]  /*7100*/  LEA R2, P2, R35, R80.reuse, 0x1 ;  /* 0x0000005023027211 */ /* 0x080fe200078408ff */
[----:B------:R-:W-:Y:S01]  /*7110*/  UIMAD UR4, UR7, UR4, URZ ;  /* 0x00000004070472a4 */ /* 0x000fe2000f8e023f */
[----:B------:R-:W-:Y:S01]  /*7120*/  LEA R18, P3, R39, R80, 0x1 ;  /* 0x0000005027127211 */ /* 0x000fe200078608ff */
[----:B------:R-:W-:Y:S01]  /*7130*/  IMAD R51, R56, 0x2, R50 ;  /* 0x0000000238337824 */ /* 0x000fe200078e0232 */
[----:B------:R-:W-:Y:S01]  /*7140*/  LEA.HI.X.SX32 R3, R35, R88, 0x1, P2 ;  /* 0x0000005823037211 */ /* 0x000fe200010f0eff */
[----:B------:R-:W-:Y:S01]  /*7150*/  USHF.L.U32 UR6, UR4, 0x2, URZ ;  /* 0x0000000204067899 */ /* 0x000fe2000800063f */
[-C--:B------:R-:W-:Y:S01]  /*7160*/  LEA R22, P5, R42, R80.reuse, 0x1 ;  /* 0x000000502a167211 */ /* 0x080fe200078a08ff */
[C---:B------:R-:W-:Y:S01]  /*7170*/  IMAD R52, R56.reuse, 0x2, R51 ;  /* 0x0000000238347824 */ /* 0x040fe200078e0233 */
[----:B------:R-:W-:Y:S01]  /*7180*/  LEA R24, P2, R43, R80, 0x1 ;  /* 0x000000502b187211 */ /* 0x000fe200078408ff */
[----:B------:R-:W-:Y:S01]  /*7190*/  UIMAD.WIDE UR4, UR4, 0x4, URZ ;  /* 0x00000004040478a5 */ /* 0x000fe2000f8e023f */
[----:B------:R-:W-:Y:S01]  /*71a0*/  LEA.HI.X.SX32 R17, R37, R88, 0x1, P4 ;  /* 0x0000005825117211 */ /* 0x000fe200020f0eff */
[----:B------:R-:W-:Y:S01]  /*71b0*/  IMAD R53, R56, 0x2, R52 ;  /* 0x0000000238357824 */ /* 0x000fe200078e0234 */
[----:B------:R-:W-:-:S02]  /*71c0*/  LEA R26, P4, R44, R80, 0x1 ;  /* 0x000000502c1a7211 */ /* 0x000fc400078808ff */
[-C--:B------:R-:W-:Y:S01]  /*71d0*/  LEA.HI.X.SX32 R19, R39, R88.reuse, 0x1, P3 ;  /* 0x0000005827137211 */ /* 0x080fe200018f0eff */
[----:B------:R-:W-:Y:S01]  /*71e0*/  IMAD R55, R56, 0x2, R53 ;  /* 0x0000000238377824 */ /* 0x000fe200078e0235 */
[-C--:B------:R-:W-:Y:S02]  /*71f0*/  LEA.HI.X.SX32 R21, R41, R88.reuse, 0x1, P6 ;  /* 0x0000005829157211 */ /* 0x080fe400030f0eff */
[-C--:B------:R-:W-:Y:S01]  /*7200*/  LEA.HI.X.SX32 R23, R42, R88.reuse, 0x1, P5 ;  /* 0x000000582a177211 */ /* 0x080fe200028f0eff */
[C---:B------:R-:W-:Y:S01]  /*7210*/  IMAD R57, R56.reuse, 0x2, R55 ;  /* 0x0000000238397824 */ /* 0x040fe200078e0237 */
[----:B------:R-:W-:Y:S01]  /*7220*/  LEA.HI.X.SX32 R25, R43, R88, 0x1, P2 ;  /* 0x000000582b197211 */ /* 0x000fe200010f0eff */
[----:B------:R-:W0:Y:S02]  /*7230*/  LDS.128 R8, [R86] ;  /* 0x0000000056087984 */ /* 0x000e240000000c00 */
[C---:B------:R-:W-:Y:S01]  /*7240*/  IMAD R59, R56.reuse, 0x2, R57 ;  /* 0x00000002383b7824 */ /* 0x040fe200078e0239 */
[----:B------:R-:W-:Y:S03]  /*7250*/  BAR.SYNC.DEFER_BLOCKING 0x0 ;  /* 0x0000000000007b1d */ /* 0x000fe60000010000 */
[----:B------:R-:W-:Y:S01]  /*7260*/  IMAD R61, R56, 0x2, R59 ;  /* 0x00000002383d7824 */ /* 0x000fe200078e023b */
[----:B------:R-:W-:-:S02]  /*7270*/  LEA R28, P3, R45, R80, 0x1 ;  /* 0x000000502d1c7211 */ /* 0x000fc400078608ff */
[-C--:B------:R-:W-:Y:S01]  /*7280*/  LEA R30, P6, R46, R80.reuse, 0x1 ;  /* 0x000000502e1e7211 */ /* 0x080fe200078c08ff */
[----:B------:R-:W-:Y:S01]  /*7290*/  IMAD R63, R56, 0x2, R61 ;  /* 0x00000002383f7824 */ /* 0x000fe200078e023d */
[-C--:B------:R-:W-:Y:S02]  /*72a0*/  LEA R32, P5, R47, R80.reuse, 0x1 ;  /* 0x000000502f207211 */ /* 0x080fe400078a08ff */
[----:B------:R-:W-:Y:S01]  /*72b0*/  LEA R34, P2, R48, R80, 0x1 ;  /* 0x0000005030227211 */ /* 0x000fe200078408ff */
[----:B------:R-:W-:Y:S01]  /*72c0*/  IMAD R65, R56, 0x2, R63 ;  /* 0x0000000238417824 */ /* 0x000fe200078e023f */
[----:B------:R-:W-:Y:S02]  /*72d0*/  LEA.HI.X.SX32 R27, R44, R88, 0x1, P4 ;  /* 0x000000582c1b7211 */ /* 0x000fe400020f0eff */
[----:B------:R-:W-:Y:S01]  /*72e0*/  LEA R36, P4, R49, R80, 0x1 ;  /* 0x0000005031247211 */ /* 0x000fe200078808ff */
[----:B------:R-:W-:Y:S01]  /*72f0*/  IMAD R69, R56, 0x2, R65 ;  /* 0x0000000238457824 */ /* 0x000fe200078e0241 */
[----:B------:R-:W-:-:S02]  /*7300*/  LEA.HI.X.SX32 R29, R45, R88, 0x1, P3 ;  /* 0x000000582d1d7211 */ /* 0x000fc400018f0eff */
[-C--:B------:R-:W-:Y:S01]  /*7310*/  LEA.HI.X.SX32 R31, R46, R88.reuse, 0x1, P6 ;  /* 0x000000582e1f7211 */ /* 0x080fe200030f0eff */
[----:B------:R-:W-:Y:S01]  /*7320*/  IMAD R71, R56, 0x2, R69 ;  /* 0x0000000238477824 */ /* 0x000fe200078e0245 */
[-C--:B------:R-:W-:Y:S02]  /*7330*/  LEA.HI.X.SX32 R33, R47, R88.reuse, 0x1, P5 ;  /* 0x000000582f217211 */ /* 0x080fe400028f0eff */
[----:B------:R-:W-:Y:S01]  /*7340*/  LEA.HI.X.SX32 R35, R48, R88, 0x1, P2 ;  /* 0x0000005830237211 */ /* 0x000fe200010f0eff */
[----:B------:R-:W-:Y:S01]  /*7350*/  IMAD R73, R56, 0x2, R71 ;  /* 0x0000000238497824 */ /* 0x000fe200078e0247 */
[-C--:B------:R-:W-:Y:S01]  /*7360*/  LEA R38, P3, R50, R80.reuse, 0x1 ;  /* 0x0000005032267211 */ /* 0x080fe200078608ff */
[----:B------:R-:W-:Y:S02]  /*7370*/  STSM.16.M88.4 [R54], R108 ;  /* 0x0000006c36007844 */ /* 0x000fe40000000200 */
[C---:B------:R-:W-:Y:S01]  /*7380*/  IMAD R75, R56.reuse, 0x2, R73 ;  /* 0x00000002384b7824 */ /* 0x040fe200078e0249 */
[----:B------:R-:W-:Y:S03]  /*7390*/  BAR.SYNC.DEFER_BLOCKING 0x0 ;  /* 0x0000000000007b1d */ /* 0x000fe60000010000 */
[----:B------:R-:W-:Y:S01]  /*73a0*/  IMAD R77, R56, 0x2, R75 ;  /* 0x00000002384d7824 */ /* 0x000fe200078e024b */
[----:B------:R-:W-:-:S02]  /*73b0*/  LEA R40, P6, R51, R80, 0x1 ;  /* 0x0000005033287211 */ /* 0x000fc400078c08ff */
[-C--:B------:R-:W-:Y:S01]  /*73c0*/  LEA R42, P5, R52, R80.reuse, 0x1 ;  /* 0x00000050342a7211 */ /* 0x080fe200078a08ff */
[C---:B------:R-:W-:Y:S01]  /*73d0*/  IMAD R81, R56.reuse, 0x2, R77 ;  /* 0x0000000238517824 */ /* 0x040fe200078e024d */
[----:B------:R-:W-:Y:S02]  /*73e0*/  LEA R44, P2, R53, R80, 0x1 ;  /* 0x00000050352c7211 */ /* 0x000fe400078408ff */
[----:B------:R-:W-:Y:S01]  /*73f0*/  LEA.HI.X.SX32 R37, R49, R88, 0x1, P4 ;  /* 0x0000005831257211 */ /* 0x000fe200020f0eff */
[----:B------:R-:W-:Y:S01]  /*7400*/  IMAD R82, R56, 0x2, R81 ;  /* 0x0000000238527824 */ /* 0x000fe200078e0251 */
[----:B------:R-:W-:Y:S02]  /*7410*/  LEA R46, P4, R55, R80, 0x1 ;  /* 0x00000050372e7211 */ /* 0x000fe400078808ff */
[-C--:B------:R-:W-:Y:S01]  /*7420*/  LEA.HI.X.SX32 R39, R50, R88.reuse, 0x1, P3 ;  /* 0x0000005832277211 */ /* 0x080fe200018f0eff */
[----:B------:R-:W-:Y:S01]  /*7430*/  IMAD R83, R56, 0x2, R82 ;  /* 0x0000000238537824 */ /* 0x000fe200078e0252 */
[----:B------:R-:W-:-:S02]  /*7440*/  LEA.HI.X.SX32 R41, R51, R88, 0x1, P6 ;  /* 0x0000005833297211 */ /* 0x000fc400030f0eff */
[-C--:B------:R-:W-:Y:S01]  /*7450*/  LEA.HI.X.SX32 R43, R52, R88.reuse, 0x1, P5 ;  /* 0x00000058342b7211 */ /* 0x080fe200028f0eff */
[C---:B------:R-:W-:Y:S01]  /*7460*/  IMAD R84, R56.reuse, 0x2, R83 ;  /* 0x0000000238547824 */ /* 0x040fe200078e0253 */
[----:B------:R-:W-:Y:S02]  /*7470*/  LEA.HI.X.SX32 R45, R53, R88, 0x1, P2 ;  /* 0x00000058352d7211 */ /* 0x000fe400010f0eff */
[-C--:B------:R-:W-:Y:S01]  /*7480*/  LEA R48, P3, R57, R80.reuse, 0x1 ;  /* 0x0000005039307211 */ /* 0x080fe200078608ff */
[----:B------:R-:W-:Y:S01]  /*7490*/  IMAD R85, R56, 0x2, R84 ;  /* 0x0000000238557824 */ /* 0x000fe200078e0254 */
[-C--:B------:R-:W-:Y:S01]  /*74a0*/  LEA R50, P6, R59, R80.reuse, 0x1 ;  /* 0x000000503b327211 */ /* 0x080fe200078c08ff */
[----:B------:R-:W2:Y:S01]  /*74b0*/  LDS.128 R12, [R86] ;  /* 0x00000000560c7984 */ /* 0x000ea20000000c00 */
[----:B------:R-:W-:Y:S01]  /*74c0*/  BAR.SYNC.DEFER_BLOCKING 0x0 ;  /* 0x0000000000007b1d */ /* 0x000fe20000010000 */
[----:B------:R-:W-:Y:S02]  /*74d0*/  LEA R52, P5, R61, R80, 0x1 ;  /* 0x000000503d347211 */ /* 0x000fe400078a08ff */
[----:B------:R-:W-:-:S02]  /*74e0*/  LEA.HI.X.SX32 R47, R55, R88, 0x1, P4 ;  /* 0x00000058372f7211 */ /* 0x000fc400020f0eff */
[----:B------:R-:W-:Y:S02]  /*74f0*/  LEA R56, P4, R65, R80, 0x1 ;  /* 0x0000005041387211 */ /* 0x000fe400078808ff */
[-C--:B------:R-:W-:Y:S02]  /*7500*/  LEA.HI.X.SX32 R49, R57, R88.reuse, 0x1, P3 ;  /* 0x0000005839317211 */ /* 0x080fe400018f0eff */
[-C--:B------:R-:W-:Y:S02]  /*7510*/  LEA.HI.X.SX32 R51, R59, R88.reuse, 0x1, P6 ;  /* 0x000000583b337211 */ /* 0x080fe400030f0eff */
[----:B------:R-:W-:Y:S02]  /*7520*/  LEA.HI.X.SX32 R53, R61, R88, 0x1, P5 ;  /* 0x000000583d357211 */ /* 0x000fe400028f0eff */
[-C--:B------:R-:W-:Y:S02]  /*7530*/  LEA R58, P3, R69, R80.reuse, 0x1 ;  /* 0x00000050453a7211 */ /* 0x080fe400078608ff */
[----:B------:R-:W-:-:S02]  /*7540*/  LEA R60, P6, R71, R80, 0x1 ;  /* 0x00000050473c7211 */ /* 0x000fc400078c08ff */
[----:B------:R-:W-:Y:S02]  /*7550*/  LEA R62, P5, R73, R80, 0x1 ;  /* 0x00000050493e7211 */ /* 0x000fe400078a08ff */
[----:B------:R-:W-:Y:S02]  /*7560*/  LEA.HI.X.SX32 R57, R65, R88, 0x1, P4 ;  /* 0x0000005841397211 */ /* 0x000fe400020f0eff */
[----:B------:R-:W-:Y:S02]  /*7570*/  LEA R68, P4, R77, R80, 0x1 ;  /* 0x000000504d447211 */ /* 0x000fe400078808ff */
[-C--:B------:R-:W-:Y:S01]  /*7580*/  LEA.HI.X.SX32 R59, R69, R88.reuse, 0x1, P3 ;  /* 0x00000058453b7211 */ /* 0x080fe200018f0eff */
[----:B------:R3:W-:Y:S01]  /*7590*/  STSM.16.M88.4 [R54], R116 ;  /* 0x0000007436007844 */ /* 0x0007e20000000200 */
[----:B------:R-:W-:Y:S01]  /*75a0*/  LEA.HI.X.SX32 R61, R71, R88, 0x1, P6 ;  /* 0x00000058473d7211 */ /* 0x000fe200030f0eff */
[----:B------:R-:W-:Y:S01]  /*75b0*/  BAR.SYNC.DEFER_BLOCKING 0x0 ;  /* 0x0000000000007b1d */ /* 0x000fe20000010000 */
[----:B------:R-:W-:-:S02]  /*75c0*/  LEA R70, P3, R81, R80, 0x1 ;  /* 0x0000005051467211 */ /* 0x000fc400078608ff */
[----:B------:R-:W-:Y:S02]  /*75d0*/  LEA R72, P6, R82, R80, 0x1 ;  /* 0x0000005052487211 */ /* 0x000fe400078c08ff */
[-C--:B------:R-:W-:Y:S02]  /*75e0*/  LEA.HI.X.SX32 R69, R77, R88.reuse, 0x1, P4 ;  /* 0x000000584d457211 */ /* 0x080fe400020f0eff */
[----:B------:R-:W-:Y:S02]  /*75f0*/  LEA.HI.X.SX32 R71, R81, R88, 0x1, P3 ;  /* 0x0000005851477211 */ /* 0x000fe400018f0eff */
[----:B---3--:R-:W-:-:S04]  /*7600*/  LEA R54, P2, R63, R80, 0x1 ;  /* 0x000000503f367211 */ /* 0x008fc800078408ff */
[----:B------:R-:W-:Y:S02]  /*7610*/  LEA.HI.X.SX32 R55, R63, R88, 0x1, P2 ;  /* 0x000000583f377211 */ /* 0x000fe400010f0eff */
[----:B------:R-:W-:Y:S02]  /*7620*/  LEA R64, P2, R75, R80, 0x1 ;  /* 0x000000504b407211 */ /* 0x000fe400078408ff */
[-C--:B------:R-:W-:Y:S02]  /*7630*/  LEA.HI.X.SX32 R63, R73, R88.reuse, 0x1, P5 ;  /* 0x00000058493f7211 */ /* 0x080fe400028f0eff */
[----:B------:R-:W-:Y:S02]  /*7640*/  LEA.HI.X.SX32 R65, R75, R88, 0x1, P2 ;  /* 0x000000584b417211 */ /* 0x000fe400010f0eff */
[-C--:B------:R-:W-:Y:S01]  /*7650*/  LEA R74, P5, R83, R80.reuse, 0x1 ;  /* 0x00000050534a7211 */ /* 0x080fe200078a08ff */
[----:B-1----:R1:W-:Y:S01]  /*7660*/  STG.E.U16 desc[UR28][R2.64], R4 ;  /* 0x0000000402007986 */ /* 0x0023e2000c10151c */
[----:B------:R-:W-:-:S02]  /*7670*/  LEA R76, P2, R84, R80, 0x1 ;  /* 0x00000050544c7211 */ /* 0x000fc400078408ff */
[C---:B------:R-:W-:Y:S01]  /*7680*/  LEA R80, P4, R85.reuse, R80, 0x1 ;  /* 0x0000005055507211 */ /* 0x040fe200078808ff */
[----:B------:R3:W-:Y:S01]  /*7690*/  STG.E.U16 desc[UR28][R16.64], R5 ;  /* 0x0000000510007986 */ /* 0x0007e2000c10151c */
[-C--:B------:R-:W-:Y:S02]  /*76a0*/  LEA.HI.X.SX32 R77, R84, R88.reuse, 0x1, P2 ;  /* 0x00000058544d7211 */ /* 0x080fe400010f0eff */
[-C--:B------:R-:W-:Y:S01]  /*76b0*/  LEA.HI.X.SX32 R81, R85, R88.reuse, 0x1, P4 ;  /* 0x0000005855517211 */ /* 0x080fe200020f0eff */
[----:B------:R4:W-:Y:S01]  /*76c0*/  STG.E.U16 desc[UR28][R18.64], R6 ;  /* 0x0000000612007986 */ /* 0x0009e2000c10151c */
[----:B------:R-:W-:Y:S02]  /*76d0*/  LEA.HI.X.SX32 R73, R82, R88, 0x1, P6 ;  /* 0x0000005852497211 */ /* 0x000fe400030f0eff */
[----:B------:R-:W-:Y:S01]  /*76e0*/  PRMT R82, R7, 0x7632, R82 ;  /* 0x0000763207527816 */ /* 0x000fe20000000052 */
[----:B------:R-:W5:Y:S01]  /*76f0*/  LDS.128 R84, [R86] ;  /* 0x0000000056547984 */ /* 0x000f620000000c00 */
[----:B-1----:R-:W-:-:S02]  /*7700*/  PRMT R3, R4, 0x7632, R3 ;  /* 0x0000763204037816 */ /* 0x002fc40000000003 */
[----:B0-----:R-:W-:Y:S01]  /*7710*/  PRMT R2, R8, 0x7632, R2 ;  /* 0x0000763208027816 */ /* 0x001fe20000000002 */
[----:B------:R0:W-:Y:S01]  /*7720*/  STG.E.U16 desc[UR28][R20.64], R7 ;  /* 0x0000000714007986 */ /* 0x0001e2000c10151c */
[----:B---3--:R-:W-:Y:S02]  /*7730*/  PRMT R17, R5, 0x7632, R17 ;  /* 0x0000763205117816 */ /* 0x008fe40000000011 */
[----:B------:R-:W-:Y:S01]  /*7740*/  PRMT R4, R9, 0x7632, R4 ;  /* 0x0000763209047816 */ /* 0x000fe20000000004 */
[----:B------:R1:W-:Y:S01]  /*7750*/  STG.E.U16 desc[UR28][R22.64], R3 ;  /* 0x0000000316007986 */ /* 0x0003e2000c10151c */
[----:B----4-:R-:W-:Y:S01]  /*7760*/  PRMT R19, R6, 0x7632, R19 ;  /* 0x0000763206137816 */ /* 0x010fe20000000013 */
[----:B------:R-:W-:Y:S01]  /*7770*/  IMAD.HI R6, R200, 0x4, RZ ;  /* 0x00000004c8067827 */ /* 0x000fe200078e02ff */
[----:B------:R-:W-:Y:S01]  /*7780*/  LEA.HI.X.SX32 R75, R83, R88, 0x1, P5 ;  /* 0x00000058534b7211 */ /* 0x000fe200028f0eff */
[----:B------:R-:W-:Y:S01]  /*7790*/  STG.E.U16 desc[UR28][R24.64], R17 ;  /* 0x0000001118007986 */ /* 0x000fe2000c10151c */
[----:B------:R-:W-:-:S03]  /*77a0*/  LOP3.LUT P2, RZ, R252, 0x80, RZ, 0xc0, !PT ;  /* 0x00000080fcff7812 */ /* 0x000fc6000784c0ff */
[----:B------:R2:W-:Y:S01]  /*77b0*/  STG.E.U16 desc[UR28][R26.64], R19 ;  /* 0x000000131a007986 */ /* 0x0005e2000c10151c */
[----:B0-----:R-:W-:Y:S01]  /*77c0*/  PRMT R21, R10, 0x7632, R21 ;  /* 0x000076320a157816 */ /* 0x001fe20000000015 */
[----:B------:R-:W-:Y:S02]  /*77d0*/  IMAD.SHL.U32 R7, R252, 0x2, RZ ;  /* 0x00000002fc077824 */ /* 0x000fe400078e00ff */
[----:B------:R0:W-:Y:S01]  /*77e0*/  STG.E.U16 desc[UR28][R28.64], R82 ;  /* 0x000000521c007986 */ /* 0x0001e2000c10151c */
[----:B-1----:R-:W-:Y:S02]  /*77f0*/  PRMT R22, R11, 0x7632, R22 ;  /* 0x000076320b167816 */ /* 0x002fe40000000016 */
[----:B------:R-:W-:Y:S01]  /*7800*/  FSEL R3, R78, -INF , P1 ;  /* 0xff8000004e037808 */ /* 0x000fe20000800000 */
[----:B------:R1:W-:Y:S01]  /*7810*/  STG.E.U16 desc[UR28][R30.64], R8 ;  /* 0x000000081e007986 */ /* 0x0003e2000c10151c */
[----:B------:R-:W-:-:S03]  /*7820*/  LOP3.LUT R7, R7, 0x1f8, RZ, 0xc0, !PT ;  /* 0x000001f807077812 */ /* 0x000fc600078ec0ff */
[----:B------:R3:W-:Y:S01]  /*7830*/  STG.E.U16 desc[UR28][R32.64], R9 ;  /* 0x0000000920007986 */ /* 0x0007e2000c10151c */
[----:B--2---:R-:W-:Y:S01]  /*7840*/  PRMT R27, R12, 0x7632, R27 ;  /* 0x000076320c1b7816 */ /* 0x004fe2000000001b */
[----:B------:R-:W-:Y:S01]  /*7850*/  FFMA R5, R3, 0.69314718246459960938, R66 ;  /* 0x3f31721803057823 */ /* 0x000fe20000000042 */
[----:B------:R-:W-:Y:S01]  /*7860*/  IMAD.SHL.U32 R3, R200, 0x4, RZ ;  /* 0x00000004c8037824 */ /* 0x000fe200078e00ff */
[----:B------:R-:W-:Y:S01]  /*7870*/  STG.E.U16 desc[UR28][R34.64], R10 ;  /* 0x0000000a22007986 */ /* 0x000fe2000c10151c */
[----:B0-----:R-:W-:Y:S02]  /*7880*/  PRMT R28, R13, 0x7632, R28 ;  /* 0x000076320d1c7816 */ /* 0x001fe4000000001c */
[----:B------:R-:W-:Y:S01]  /*7890*/  PRMT R29, R14, 0x7632, R29 ;  /* 0x000076320e1d7816 */ /* 0x000fe2000000001d */
[----:B------:R5:W-:Y:S01]  /*78a0*/  STG.E.U16 desc[UR28][R36.64], R11 ;  /* 0x0000000b24007986 */ /* 0x000be2000c10151c */
[----:B-1----:R-:W-:-:S03]  /*78b0*/  PRMT R30, R15, 0x7632, R30 ;  /* 0x000076320f1e7816 */ /* 0x002fc6000000001e */
[----:B------:R0:W-:Y:S01]  /*78c0*/  STG.E.U16 desc[UR28][R38.64], R2 ;  /* 0x0000000226007986 */ /* 0x0001e2000c10151c */
[----:B---3--:R-:W1:Y:S03]  /*78d0*/  LDC.64 R8, c[0x0][0x230] ;  /* 0x00008c00ff087b82 */ /* 0x008e660000000a00 */
[----:B------:R2:W-:Y:S04]  /*78e0*/  STG.E.U16 desc[UR28][R40.64], R4 ;  /* 0x0000000428007986 */ /* 0x0005e8000c10151c */
[----:B------:R3:W-:Y:S01]  /*78f0*/  STG.E.U16 desc[UR28][R42.64], R21 ;  /* 0x000000152a007986 */ /* 0x0007e2000c10151c */
[----:B-----5:R-:W-:Y:S02]  /*7900*/  PRMT R36, R84, 0x7632, R36 ;  /* 0x0000763254247816 */ /* 0x020fe40000000024 */
[----:B------:R-:W-:Y:S01]  /*7910*/  PRMT R37, R85, 0x7632, R37 ;  /* 0x0000763255257816 */ /* 0x000fe20000000025 */
[----:B------:R3:W-:Y:S01]  /*7920*/  STG.E.U16 desc[UR28][R44.64], R22 ;  /* 0x000000162c007986 */ /* 0x0007e2000c10151c */
[----:B0-----:R-:W-:-:S02]  /*7930*/  PRMT R38, R86, 0x7632, R38 ;  /* 0x0000763256267816 */ /* 0x001fc40000000026 */
[----:B------:R-:W-:Y:S01]  /*7940*/  FSEL R2, R67, -INF , P0 ;  /* 0xff80000043027808 */ /* 0x000fe20000000000 */
[----:B------:R3:W-:Y:S01]  /*7950*/  STG.E.U16 desc[UR28][R46.64], R12 ;  /* 0x0000000c2e007986 */ /* 0x0007e2000c10151c */
[----:B--2---:R-:W-:-:S03]  /*7960*/  PRMT R40, R87, 0x7632, R40 ;  /* 0x0000763257287816 */ /* 0x004fc60000000028 */
[----:B------:R3:W-:Y:S01]  /*7970*/  STG.E.U16 desc[UR28][R48.64], R13 ;  /* 0x0000000d30007986 */ /* 0x0007e2000c10151c */
[----:B------:R-:W-:-:S03]  /*7980*/  FFMA R4, R2, 0.69314718246459960938, R79 ;  /* 0x3f31721802047823 */ /* 0x000fc6000000004f */
[----:B------:R3:W-:Y:S01]  /*7990*/  STG.E.U16 desc[UR28][R50.64], R14 ;  /* 0x0000000e32007986 */ /* 0x0007e2000c10151c */
[----:B-1----:R-:W-:-:S03]  /*79a0*/  IADD3 R2, P0, P1, R3, UR6, R8 ;  /* 0x0000000603027c10 */ /* 0x002fc6000f91e008 */
[----:B------:R3:W-:Y:S01]  /*79b0*/  STG.E.U16 desc[UR28][R52.64], R15 ;  /* 0x0000000f34007986 */ /* 0x0007e2000c10151c */
[----:B------:R-:W-:-:S03]  /*79c0*/  IADD3.X R3, R6, UR5, R9, P0, P1 ;  /* 0x0000000506037c10 */ /* 0x000fc600087e2409 */
[----:B------:R3:W-:Y:S04]  /*79d0*/  STG.E.U16 desc[UR28][R54.64], R27 ;  /* 0x0000001b36007986 */ /* 0x0007e8000c10151c */
        /* <DEDUP_REMOVED lines=10> */
[----:B------:R3:W-:Y:S01]  /*7a80*/  STG.E.U16 desc[UR28][R80.64], R40 ;  /* 0x0000002850007986 */ /* 0x0007e2000c10151c */
[----:B------:R-:W-:Y:S06]  /*7a90*/  BAR.SYNC.DEFER_BLOCKING 0x0 ;  /* 0x0000000000007b1d */ /* 0x000fec0000010000 */
[----:B------:R3:W-:Y:S02]  /*7aa0*/  STS.64 [R7+UR20], R4 ;  /* 0x0000000407007988 */ /* 0x0007e40008000a14 */
[----:B------:R-:W-:Y:S06]  /*7ab0*/  BAR.SYNC.DEFER_BLOCKING 0x0 ;  /* 0x0000000000007b1d */ /* 0x000fec0000010000 */
[----:B------:R-:W-:Y:S05]  /*7ac0*/  @P2 EXIT ;  /* 0x000000000000294d */ /* 0x000fea0003800000 */
[----:B---3--:R-:W0:Y:S04]  /*7ad0*/  LDS R5, [R0] ;  /* 0x0000000000057984 */ /* 0x008e280000000800 */
[----:B0-----:R-:W-:Y:S01]  /*7ae0*/  STG.E desc[UR28][R2.64], R5 ;  /* 0x0000000502007986 */ /* 0x001fe2000c10191c */
[----:B------:R-:W-:Y:S05]  /*7af0*/  EXIT ;  /* 0x000000000000794d */ /* 0x000fea0003800000 */
.L_x_2:
[----:B------:R-:W-:-:S00]  /*7b00*/  BRA `(.L_x_2) ;  /* 0xfffffffc00fc7947 */ /* 0x000fc0000383ffff */
[----:B------:R-:W-:-:S00]  /*7b10*/  NOP ;  /* 0x0000000000007918 */ /* 0x000fc00000000000 */
        /* <DEDUP_REMOVED lines=14> */
.L_x_3:


//--------------------- .nv.global.init           --------------------------
	.section	.nv.global.init,"aw",@progbits
.nv.global.init:
	.type		_$_str,@object
	.size		_$_str,(.L_0 - _$_str)
_$_str:
        /*0000*/ 	.byte	0x5f, 0x5f, 0x43, 0x55, 0x44, 0x41, 0x5f, 0x46, 0x54, 0x5a, 0x00
.L_0:


//--------------------- .nv.shared.attn_fwd       --------------------------
	.section	.nv.shared.attn_fwd,"aw",@nobits
	.sectionflags	@""
	.align	16
	.zero		1024


//--------------------- .nv.shared.reserved.0     --------------------------
	.section	.nv.shared.reserved.0,"aw",@nobits
	.weak		__nv_reservedSMEM_offset_0_alias
	.size		__nv_reservedSMEM_offset_0_alias, 0, 0
	.other		__nv_reservedSMEM_offset_0_alias,@"STO_CUDA_RESERVED_SHARED STV_DEFAULT"
__nv_reservedSMEM_offset_0_alias:
	.zero		0


//--------------------- .nv.constant0.attn_fwd    --------------------------
	.section	.nv.constant0.attn_fwd,"a",@progbits
	.sectionflags	@""
	.align	4
.nv.constant0.attn_fwd:
	.zero		664


//--------------------- SYMBOLS --------------------------

	.type		.nv.reservedSmem.offset0,@object
	.size		.nv.reservedSmem.offset0,0x4
